def matmul_kernel(
    a_ptr,
    b_ptr,
    c_ptr,
    M,
    N,
    K,
    stride_am,
    stride_ak,
    stride_bk,
    stride_bn,
    stride_cm,
    stride_cn,
    BLOCK_M: tl.constexpr,
    BLOCK_N: tl.constexpr,
    BLOCK_K: tl.constexpr,
    GROUP_M: tl.constexpr,
):
    pid = tl.program_id(axis=0)
    num_pid_m = tl.cdiv(M, BLOCK_M)
    num_pid_n = tl.cdiv(N, BLOCK_N)
    num_pid_in_group = GROUP_M * num_pid_n
    group_id = pid // num_pid_in_group
    first_pid_m = group_id * GROUP_M
    group_size_m = min(num_pid_m - first_pid_m, GROUP_M)
    pid_m = first_pid_m + ((pid % num_pid_in_group) % group_size_m)
    pid_n = (pid % num_pid_in_group) // group_size_m

    offs_am = (pid_m * BLOCK_M + tl.arange(0, BLOCK_M)) % M
    offs_bn = (pid_n * BLOCK_N + tl.arange(0, BLOCK_N)) % N
    offs_k = tl.arange(0, BLOCK_K)
    a_ptrs = a_ptr + offs_am[:, None] * stride_am + offs_k[None, :] * stride_ak
    b_ptrs = b_ptr + offs_k[:, None] * stride_bk + offs_bn[None, :] * stride_bn

    acc = tl.zeros((BLOCK_M, BLOCK_N), dtype=tl.float32)
    for kk in range(0, tl.cdiv(K, BLOCK_K)):
        a = tl.load(a_ptrs, mask=offs_k[None, :] < K - kk * BLOCK_K, other=0.0)
        b = tl.load(b_ptrs, mask=offs_k[:, None] < K - kk * BLOCK_K, other=0.0)
        acc = tl.dot(a, b, acc)
        a_ptrs += BLOCK_K * stride_ak
        b_ptrs += BLOCK_K * stride_bk

    c = acc.to(c_ptr.dtype.element_ty)
    offs_cm = pid_m * BLOCK_M + tl.arange(0, BLOCK_M)
    offs_cn = pid_n * BLOCK_N + tl.arange(0, BLOCK_N)
    c_ptrs = c_ptr + offs_cm[:, None] * stride_cm + offs_cn[None, :] * stride_cn
    mask = (offs_cm[:, None] < M) & (offs_cn[None, :] < N)
    tl.store(c_ptrs, c, mask=mask)

# config = {"BLOCK_K": 32, "BLOCK_M": 16, "BLOCK_N": 64, "GROUP_M": 8, "arch": "sm_100", "dtype": "fp16", "num_ctas": 1, "num_stages": 2, "num_warps": 2}
# arch = sm_100


// ===== COMPILED SASS (sm_100a) =====

	.target	sm_100a

	.elftype	@"ET_EXEC"


//--------------------- .note.nv.tkinfo           --------------------------
	.section	.note.nv.tkinfo,"",@"SHT_NOTE"
	.sectionflags	@"SHF_NOTE_NV_TKINFO"
	.tkinfo
        /*0018*/ 	.word	0x00000081
        /*0030*/ 	.string	""
        /*0030*/ 	.string	"ptxas-blackwell"
        /*0030*/ 	.string	"Cuda compilation tools, release 12.9, V12.9.86"
        /*0030*/ 	.string	"Build cuda_12.9.r12.9/compiler.36037853_0"
        /*0030*/ 	.string	"-v  -suppress-debug-info  -lineinfo  -arch sm_100a "



//--------------------- .note.nv.cuver            --------------------------
	.section	.note.nv.cuver,"",@"SHT_NOTE"
	.sectionflags	@"SHF_NOTE_NV_CUVER"
        /*0018*/ 	.short	0x0001
        /*001a*/ 	.short	0x0064
        /*001c*/ 	.short	0x0001
        /*001e*/ 	.short	0x0000
        /*0020*/ 	.short	0x0001
        /*0022*/ 	.short	0x0000


//--------------------- .nv.info                  --------------------------
	.section	.nv.info,"",@"SHT_CUDA_INFO"
	.align	4


	//----- nvinfo : EIATTR_REGCOUNT
	.align		4
        /*0000*/ 	.byte	0x04, 0x2f
        /*0002*/ 	.short	(.L_1 - .L_0)
	.align		4
.L_0:
        /*0004*/ 	.word	index@(matmul_kernel)
        /*0008*/ 	.word	0x0000009f


	//----- nvinfo : EIATTR_FRAME_SIZE
	.align		4
.L_1:
        /*000c*/ 	.byte	0x04, 0x11
        /*000e*/ 	.short	(.L_3 - .L_2)
	.align		4
.L_2:
        /*0010*/ 	.word	index@(matmul_kernel)
        /*0014*/ 	.word	0x00000000


	//----- nvinfo : EIATTR_MIN_STACK_SIZE
	.align		4
.L_3:
        /*0018*/ 	.byte	0x04, 0x12
        /*001a*/ 	.short	(.L_5 - .L_4)
	.align		4
.L_4:
        /*001c*/ 	.word	index@(matmul_kernel)
        /*0020*/ 	.word	0x00000000
.L_5:


//--------------------- .nv.info.matmul_kernel    --------------------------
	.section	.nv.info.matmul_kernel,"",@"SHT_CUDA_INFO"
	.sectionflags	@""
	.align	4


	//----- nvinfo : EIATTR_CUDA_API_VERSION
	.align		4
        /*0000*/ 	.byte	0x04, 0x37
        /*0002*/ 	.short	(.L_7 - .L_6)
.L_6:
        /*0004*/ 	.word	0x00000081


	//----- nvinfo : EIATTR_KPARAM_INFO
	.align		4
.L_7:
        /*0008*/ 	.byte	0x04, 0x17
        /*000a*/ 	.short	(.L_9 - .L_8)
.L_8:
        /*000c*/ 	.word	0x00000000
        /*0010*/ 	.short	0x000d
        /*0012*/ 	.short	0x0048
        /*0014*/ 	.byte	0x00, 0xf4, 0x21, 0x00


	//----- nvinfo : EIATTR_KPARAM_INFO
	.align		4
.L_9:
        /*0018*/ 	.byte	0x04, 0x17
        /*001a*/ 	.short	(.L_11 - .L_10)
.L_10:
        /*001c*/ 	.word	0x00000000
        /*0020*/ 	.short	0x000c
        /*0022*/ 	.short	0x0040
        /*0024*/ 	.byte	0x00, 0xf4, 0x21, 0x00


	//----- nvinfo : EIATTR_KPARAM_INFO
	.align		4
.L_11:
        /*0028*/ 	.byte	0x04, 0x17
        /*002a*/ 	.short	(.L_13 - .L_12)
.L_12:
        /*002c*/ 	.word	0x00000000
        /*0030*/ 	.short	0x000b
        /*0032*/ 	.short	0x0038
        /*0034*/ 	.byte	0x00, 0xf0, 0x11, 0x00


	//----- nvinfo : EIATTR_KPARAM_INFO
	.align		4
.L_13:
        /*0038*/ 	.byte	0x04, 0x17
        /*003a*/ 	.short	(.L_15 - .L_14)
.L_14:
        /*003c*/ 	.word	0x00000000
        /*0040*/ 	.short	0x000a
        /*0042*/ 	.short	0x0034
        /*0044*/ 	.byte	0x00, 0xf0, 0x11, 0x00


	//----- nvinfo : EIATTR_KPARAM_INFO
	.align		4
.L_15:
        /*0048*/ 	.byte	0x04, 0x17
        /*004a*/ 	.short	(.L_17 - .L_16)
.L_16:
        /*004c*/ 	.word	0x00000000
        /*0050*/ 	.short	0x0009
        /*0052*/ 	.short	0x0030
        /*0054*/ 	.byte	0x00, 0xf0, 0x11, 0x00


	//----- nvinfo : EIATTR_KPARAM_INFO
	.align		4
.L_17:
        /*0058*/ 	.byte	0x04, 0x17
        /*005a*/ 	.short	(.L_19 - .L_18)
.L_18:
        /*005c*/ 	.word	0x00000000
        /*0060*/ 	.short	0x0008
        /*0062*/ 	.short	0x002c
        /*0064*/ 	.byte	0x00, 0xf0, 0x11, 0x00


	//----- nvinfo : EIATTR_KPARAM_INFO
	.align		4
.L_19:
        /*0068*/ 	.byte	0x04, 0x17
        /*006a*/ 	.short	(.L_21 - .L_20)
.L_20:
        /*006c*/ 	.word	0x00000000
        /*0070*/ 	.short	0x0007
        /*0072*/ 	.short	0x0028
        /*0074*/ 	.byte	0x00, 0xf0, 0x11, 0x00


	//----- nvinfo : EIATTR_KPARAM_INFO
	.align		4
.L_21:
        /*0078*/ 	.byte	0x04, 0x17
        /*007a*/ 	.short	(.L_23 - .L_22)
.L_22:
        /*007c*/ 	.word	0x00000000
        /*0080*/ 	.short	0x0006
        /*0082*/ 	.short	0x0024
        /*0084*/ 	.byte	0x00, 0xf0, 0x11, 0x00


	//----- nvinfo : EIATTR_KPARAM_INFO
	.align		4
.L_23:
        /*0088*/ 	.byte	0x04, 0x17
        /*008a*/ 	.short	(.L_25 - .L_24)
.L_24:
        /*008c*/ 	.word	0x00000000
        /*0090*/ 	.short	0x0005
        /*0092*/ 	.short	0x0020
        /*0094*/ 	.byte	0x00, 0xf0, 0x11, 0x00


	//----- nvinfo : EIATTR_KPARAM_INFO
	.align		4
.L_25:
        /*0098*/ 	.byte	0x04, 0x17
        /*009a*/ 	.short	(.L_27 - .L_26)
.L_26:
        /*009c*/ 	.word	0x00000000
        /*00a0*/ 	.short	0x0004
        /*00a2*/ 	.short	0x001c
        /*00a4*/ 	.byte	0x00, 0xf0, 0x11, 0x00


	//----- nvinfo : EIATTR_KPARAM_INFO
	.align		4
.L_27:
        /*00a8*/ 	.byte	0x04, 0x17
        /*00aa*/ 	.short	(.L_29 - .L_28)
.L_28:
        /*00ac*/ 	.word	0x00000000
        /*00b0*/ 	.short	0x0003
        /*00b2*/ 	.short	0x0018
        /*00b4*/ 	.byte	0x00, 0xf0, 0x11, 0x00


	//----- nvinfo : EIATTR_KPARAM_INFO
	.align		4
.L_29:
        /*00b8*/ 	.byte	0x04, 0x17
        /*00ba*/ 	.short	(.L_31 - .L_30)
.L_30:
        /*00bc*/ 	.word	0x00000000
        /*00c0*/ 	.short	0x0002
        /*00c2*/ 	.short	0x0010
        /*00c4*/ 	.byte	0x00, 0xf4, 0x21, 0x00


	//----- nvinfo : EIATTR_KPARAM_INFO
	.align		4
.L_31:
        /*00c8*/ 	.byte	0x04, 0x17
        /*00ca*/ 	.short	(.L_33 - .L_32)
.L_32:
        /*00cc*/ 	.word	0x00000000
        /*00d0*/ 	.short	0x0001
        /*00d2*/ 	.short	0x0008
        /*00d4*/ 	.byte	0x00, 0xf4, 0x21, 0x00


	//----- nvinfo : EIATTR_KPARAM_INFO
	.align		4
.L_33:
        /*00d8*/ 	.byte	0x04, 0x17
        /*00da*/ 	.short	(.L_35 - .L_34)
.L_34:
        /*00dc*/ 	.word	0x00000000
        /*00e0*/ 	.short	0x0000
        /*00e2*/ 	.short	0x0000
        /*00e4*/ 	.byte	0x00, 0xf4, 0x21, 0x00


	//----- nvinfo : EIATTR_SPARSE_MMA_MASK
	.align		4
.L_35:
        /*00e8*/ 	.byte	0x03, 0x50
        /*00ea*/ 	.short	0x0000


	//----- nvinfo : EIATTR_MAXREG_COUNT
	.align		4
        /*00ec*/ 	.byte	0x03, 0x1b
        /*00ee*/ 	.short	0x00ff


	//----- nvinfo : EIATTR_NUM_BARRIERS
	.align		4
        /*00f0*/ 	.byte	0x02, 0x4c
        /*00f2*/ 	.byte	0x01
	.zero		1


	//----- nvinfo : EIATTR_VRC_CTA_INIT_COUNT
	.align		4
        /*00f4*/ 	.byte	0x02, 0x4a
	.zero		1
	.zero		1


	//----- nvinfo : EIATTR_EXIT_INSTR_OFFSETS
	.align		4
        /*00f8*/ 	.byte	0x04, 0x1c
        /*00fa*/ 	.short	(.L_37 - .L_36)


	//   ....[0]....
.L_36:
        /*00fc*/ 	.word	0x00004220


	//   ....[1]....
        /*0100*/ 	.word	0x00004250


	//----- nvinfo : EIATTR_REQNTID
	.align		4
.L_37:
        /*0104*/ 	.byte	0x04, 0x10
        /*0106*/ 	.short	(.L_39 - .L_38)
.L_38:
        /*0108*/ 	.word	0x00000040
        /*010c*/ 	.word	0x00000001
        /*0110*/ 	.word	0x00000001


	//----- nvinfo : EIATTR_CBANK_PARAM_SIZE
	.align		4
.L_39:
        /*0114*/ 	.byte	0x03, 0x19
        /*0116*/ 	.short	0x0050


	//----- nvinfo : EIATTR_PARAM_CBANK
	.align		4
        /*0118*/ 	.byte	0x04, 0x0a
        /*011a*/ 	.short	(.L_41 - .L_40)
	.align		4
.L_40:
        /*011c*/ 	.word	index@(.nv.constant0.matmul_kernel)
        /*0120*/ 	.short	0x0380
        /*0122*/ 	.short	0x0050


	//----- nvinfo : EIATTR_SW_WAR
	.align		4
.L_41:
        /*0124*/ 	.byte	0x04, 0x36
        /*0126*/ 	.short	(.L_43 - .L_42)
.L_42:
        /*0128*/ 	.word	0x00000008
.L_43:


//--------------------- .nv.compat                --------------------------
	.section	.nv.compat,"",@"SHT_CUDA_COMPAT_INFO"
	.align	4
        /*0000*/ 	.byte	0x02, 0x02, 0x01, 0x00, 0x02, 0x05, 0x05, 0x00, 0x02, 0x03, 0x00, 0x00, 0x02, 0x06, 0x01, 0x00


//--------------------- .nv.callgraph             --------------------------
	.section	.nv.callgraph,"",@"SHT_CUDA_CALLGRAPH"
	.align	4
	.sectionentsize	8
	.align		4
        /*0000*/ 	.word	0x00000000
	.align		4
        /*0004*/ 	.word	0xffffffff
	.align		4
        /*0008*/ 	.word	0x00000000
	.align		4
        /*000c*/ 	.word	0xfffffffe
	.align		4
        /*0010*/ 	.word	0x00000000
	.align		4
        /*0014*/ 	.word	0xfffffffd
	.align		4
        /*0018*/ 	.word	0x00000000
	.align		4
        /*001c*/ 	.word	0xfffffffc


//--------------------- .text.matmul_kernel       --------------------------
	.section	.text.matmul_kernel,"ax",@progbits
	.align	128
        .global         matmul_kernel
        .type           matmul_kernel,@function
        .size           matmul_kernel,(.L_x_4 - matmul_kernel)
        .other          matmul_kernel,@"STO_CUDA_ENTRY STV_DEFAULT"
matmul_kernel:
.text.matmul_kernel:
[----:B------:R-:W0:Y:S08]  /*0000*/  LDC R1, c[0x0][0x37c] ;  /* 0x0000df00ff017b82 */ /* 0x000e300000000800 */
[----:B------:R-:W1:Y:S01]  /*0010*/  LDC.64 R28, c[0x0][0x398] ;  /* 0x0000e600ff1c7b82 */ /* 0x000e620000000a00 */
[----:B------:R-:W2:Y:S01]  /*0020*/  S2R R5, SR_CTAID.X ;  /* 0x0000000000057919 */ /* 0x000ea20000002500 */
[----:B------:R-:W3:Y:S01]  /*0030*/  LDCU UR4, c[0x0][0x3a0] ;  /* 0x00007400ff0477ac */ /* 0x000ee20008000800 */
[----:B------:R-:W4:Y:S01]  /*0040*/  S2R R26, SR_TID.X ;  /* 0x00000000001a7919 */ /* 0x000f220000002100 */
[----:B------:R-:W-:Y:S01]  /*0050*/  UMOV UR5, 0x400 ;  /* 0x0000040000057882 */ /* 0x000fe20000000000 */
[----:B------:R-:W0:Y:S03]  /*0060*/  LDCU.64 UR10, c[0x0][0x358] ;  /* 0x00006b00ff0a77ac */ /* 0x000e260008000a00 */
[----:B------:R-:W5:Y:S01]  /*0070*/  S2UR UR6, SR_CgaCtaId ;  /* 0x00000000000679c3 */ /* 0x000f620000008800 */
[----:B------:R-:W0:Y:S01]  /*0080*/  LDCU UR7, c[0x0][0x3a0] ;  /* 0x00007400ff0777ac */ /* 0x000e220008000800 */
[----:B---3--:R-:W-:Y:S01]  /*0090*/  UIADD3 UR4, UPT, UPT, UR4, 0x1f, URZ ;  /* 0x0000001f04047890 */ /* 0x008fe2000fffe0ff */
[----:B-1----:R-:W-:-:S03]  /*00a0*/  VIADD R0, R29, 0x3f ;  /* 0x0000003f1d007836 */ /* 0x002fc60000000000 */
[----:B------:R-:W-:Y:S02]  /*00b0*/  UISETP.GT.AND UP0, UPT, UR4, 0x1f, UPT ;  /* 0x0000001f0400788c */ /* 0x000fe4000bf04270 */
[----:B------:R-:W-:Y:S01]  /*00c0*/  SHF.R.S32.HI R3, RZ, 0x1f, R0 ;  /* 0x0000001fff037819 */ /* 0x000fe20000011400 */
[----:B-----5:R-:W-:-:S03]  /*00d0*/  ULEA UR5, UR6, UR5, 0x18 ;  /* 0x0000000506057291 */ /* 0x020fc6000f8ec0ff */
[----:B------:R-:W-:Y:S02]  /*00e0*/  LEA.HI R3, R3, R0, RZ, 0x6 ;  /* 0x0000000003037211 */ /* 0x000fe400078f30ff */
[----:B--2---:R-:W-:Y:S02]  /*00f0*/  IABS R8, R5 ;  /* 0x0000000500087213 */ /* 0x004fe40000000000 */
[----:B------:R-:W-:Y:S02]  /*0100*/  SHF.R.S32.HI R3, RZ, 0x6, R3 ;  /* 0x00000006ff037819 */ /* 0x000fe40000011403 */
[----:B----4-:R-:W-:-:S03]  /*0110*/  SHF.R.U32.HI R24, RZ, 0x4, R26 ;  /* 0x00000004ff187819 */ /* 0x010fc6000001161a */
[----:B------:R-:W-:Y:S01]  /*0120*/  IMAD.SHL.U32 R4, R3, 0x8, RZ ;  /* 0x0000000803047824 */ /* 0x000fe200078e00ff */
[----:B------:R-:W-:-:S04]  /*0130*/  SGXT.U32 R24, R24, 0x2 ;  /* 0x000000021818781a */ /* 0x000fc80000000000 */
[-C--:B------:R-:W-:Y:S02]  /*0140*/  IABS R7, R4.reuse ;  /* 0x0000000400077213 */ /* 0x080fe40000000000 */
[----:B------:R-:W-:Y:S02]  /*0150*/  IABS R10, R4 ;  /* 0x00000004000a7213 */ /* 0x000fe40000000000 */
[----:B------:R-:W1:Y:S01]  /*0160*/  I2F.RP R0, R7 ;  /* 0x0000000700007306 */ /* 0x000e620000209400 */
[C---:B------:R-:W-:Y:S02]  /*0170*/  LOP3.LUT R73, R24.reuse, 0x4, RZ, 0xfc, !PT ;  /* 0x0000000418497812 */ /* 0x040fe400078efcff */
[C---:B------:R-:W-:Y:S02]  /*0180*/  LOP3.LUT R72, R24.reuse, 0x8, RZ, 0xfc, !PT ;  /* 0x0000000818487812 */ /* 0x040fe400078efcff */
[C---:B------:R-:W-:Y:S02]  /*0190*/  LOP3.LUT R31, R24.reuse, 0xc, RZ, 0xfc, !PT ;  /* 0x0000000c181f7812 */ /* 0x040fe400078efcff */
[----:B------:R-:W-:-:S02]  /*01a0*/  LOP3.LUT R30, R24, 0x10, RZ, 0xfc, !PT ;  /* 0x00000010181e7812 */ /* 0x000fc400078efcff */
[C---:B------:R-:W-:Y:S02]  /*01b0*/  LOP3.LUT R34, R24.reuse, 0x14, RZ, 0xfc, !PT ;  /* 0x0000001418227812 */ /* 0x040fe400078efcff */
[C---:B------:R-:W-:Y:S02]  /*01c0*/  LOP3.LUT R35, R24.reuse, 0x18, RZ, 0xfc, !PT ;  /* 0x0000001818237812 */ /* 0x040fe400078efcff */
[----:B------:R-:W-:Y:S01]  /*01d0*/  LOP3.LUT R27, R24, 0x1c, RZ, 0xfc, !PT ;  /* 0x0000001c181b7812 */ /* 0x000fe200078efcff */
[----:B-1----:R-:W1:Y:S02]  /*01e0*/  MUFU.RCP R0, R0 ;  /* 0x0000000000007308 */ /* 0x002e640000001000 */
[----:B-1----:R-:W-:Y:S02]  /*01f0*/  VIADD R2, R0, 0xffffffe ;  /* 0x0ffffffe00027836 */ /* 0x002fe40000000000 */
[----:B------:R-:W-:-:S04]  /*0200*/  IMAD.MOV R0, RZ, RZ, -R10 ;  /* 0x000000ffff007224 */ /* 0x000fc800078e0a0a */
[----:B------:R1:W2:Y:S02]  /*0210*/  F2I.FTZ.U32.TRUNC.NTZ R3, R2 ;  /* 0x0000000200037305 */ /* 0x0002a4000021f000 */
[----:B-1----:R-:W-:Y:S02]  /*0220*/  IMAD.MOV.U32 R2, RZ, RZ, RZ ;  /* 0x000000ffff027224 */ /* 0x002fe400078e00ff */
[----:B--2---:R-:W-:-:S04]  /*0230*/  IMAD.MOV R6, RZ, RZ, -R3 ;  /* 0x000000ffff067224 */ /* 0x004fc800078e0a03 */
[----:B------:R-:W-:Y:S02]  /*0240*/  IMAD R9, R6, R7, RZ ;  /* 0x0000000706097224 */ /* 0x000fe400078e02ff */
[----:B------:R-:W-:Y:S02]  /*0250*/  IMAD.MOV.U32 R6, RZ, RZ, R8 ;  /* 0x000000ffff067224 */ /* 0x000fe400078e0008 */
[----:B------:R-:W-:-:S06]  /*0260*/  IMAD.HI.U32 R3, R3, R9, R2 ;  /* 0x0000000903037227 */ /* 0x000fcc00078e0002 */
[----:B------:R-:W-:-:S04]  /*0270*/  IMAD.HI.U32 R3, R3, R6, RZ ;  /* 0x0000000603037227 */ /* 0x000fc800078e00ff */
[----:B------:R-:W-:-:S05]  /*0280*/  IMAD R0, R3, R0, R6 ;  /* 0x0000000003007224 */ /* 0x000fca00078e0206 */
[----:B------:R-:W-:-:S13]  /*0290*/  ISETP.GT.U32.AND P1, PT, R7, R0, PT ;  /* 0x000000000700720c */ /* 0x000fda0003f24070 */
[----:B------:R-:W-:Y:S02]  /*02a0*/  @!P1 IMAD.IADD R0, R0, 0x1, -R7 ;  /* 0x0000000100009824 */ /* 0x000fe400078e0a07 */
[----:B------:R-:W-:Y:S01]  /*02b0*/  @!P1 VIADD R3, R3, 0x1 ;  /* 0x0000000103039836 */ /* 0x000fe20000000000 */
[----:B------:R-:W-:Y:S02]  /*02c0*/  ISETP.NE.AND P1, PT, R4, RZ, PT ;  /* 0x000000ff0400720c */ /* 0x000fe40003f25270 */
[----:B------:R-:W-:Y:S02]  /*02d0*/  ISETP.GE.U32.AND P0, PT, R0, R7, PT ;  /* 0x000000070000720c */ /* 0x000fe40003f06070 */
[----:B------:R-:W-:-:S04]  /*02e0*/  LOP3.LUT R0, R5, R4, RZ, 0x3c, !PT ;  /* 0x0000000405007212 */ /* 0x000fc800078e3cff */
[----:B------:R-:W-:Y:S01]  /*02f0*/  ISETP.GE.AND P2, PT, R0, RZ, PT ;  /* 0x000000ff0000720c */ /* 0x000fe20003f46270 */
[----:B------:R-:W-:-:S06]  /*0300*/  VIADD R0, R28, 0xf ;  /* 0x0000000f1c007836 */ /* 0x000fcc0000000000 */
[----:B------:R-:W-:-:S04]  /*0310*/  @P0 VIADD R3, R3, 0x1 ;  /* 0x0000000103030836 */ /* 0x000fc80000000000 */
[----:B------:R-:W-:Y:S01]  /*0320*/  IMAD.MOV.U32 R2, RZ, RZ, R3 ;  /* 0x000000ffff027224 */ /* 0x000fe200078e0003 */
[----:B------:R-:W-:-:S03]  /*0330*/  SHF.R.S32.HI R3, RZ, 0x1f, R0 ;  /* 0x0000001fff037819 */ /* 0x000fc60000011400 */
[----:B------:R-:W-:Y:S01]  /*0340*/  @!P2 IMAD.MOV R2, RZ, RZ, -R2 ;  /* 0x000000ffff02a224 */ /* 0x000fe200078e0a02 */
[----:B------:R-:W-:Y:S02]  /*0350*/  @!P1 LOP3.LUT R2, RZ, R4, RZ, 0x33, !PT ;  /* 0x00000004ff029212 */ /* 0x000fe400078e33ff */
[----:B------:R-:W-:-:S03]  /*0360*/  LEA.HI R3, R3, R0, RZ, 0x4 ;  /* 0x0000000003037211 */ /* 0x000fc600078f20ff */
[----:B------:R-:W-:Y:S02]  /*0370*/  IMAD.SHL.U32 R6, R2, 0x8, RZ ;  /* 0x0000000802067824 */ /* 0x000fe400078e00ff */
[----:B------:R-:W-:-:S03]  /*0380*/  IMAD.MOV R2, RZ, RZ, -R2 ;  /* 0x000000ffff027224 */ /* 0x000fc600078e0a02 */
[----:B------:R-:W-:Y:S01]  /*0390*/  LEA.HI.SX32 R3, R3, -R6, 0x1c ;  /* 0x8000000603037211 */ /* 0x000fe200078fe2ff */
[----:B------:R-:W-:-:S03]  /*03a0*/  IMAD R4, R4, R2, R5 ;  /* 0x0000000204047224 */ /* 0x000fc600078e0205 */
[----:B------:R-:W-:Y:S02]  /*03b0*/  VIMNMX R11, PT, PT, R3, 0x8, PT ;  /* 0x00000008030b7848 */ /* 0x000fe40003fe0100 */
[----:B------:R-:W-:Y:S02]  /*03c0*/  IABS R9, R4 ;  /* 0x0000000400097213 */ /* 0x000fe40000000000 */
[----:B------:R-:W-:-:S04]  /*03d0*/  IABS R7, R11 ;  /* 0x0000000b00077213 */ /* 0x000fc80000000000 */
[----:B------:R-:W1:Y:S08]  /*03e0*/  I2F.RP R0, R7 ;  /* 0x0000000700007306 */ /* 0x000e700000209400 */
[----:B-1----:R-:W1:Y:S02]  /*03f0*/  MUFU.RCP R0, R0 ;  /* 0x0000000000007308 */ /* 0x002e640000001000 */
[----:B-1----:R-:W-:-:S06]  /*0400*/  VIADD R3, R0, 0xffffffe ;  /* 0x0ffffffe00037836 */ /* 0x002fcc0000000000 */
[----:B------:R-:W1:Y:S02]  /*0410*/  F2I.FTZ.U32.TRUNC.NTZ R3, R3 ;  /* 0x0000000300037305 */ /* 0x000e64000021f000 */
[----:B-1----:R-:W-:-:S04]  /*0420*/  IMAD.MOV R8, RZ, RZ, -R3 ;  /* 0x000000ffff087224 */ /* 0x002fc800078e0a03 */
[----:B------:R-:W-:Y:S01]  /*0430*/  IMAD.MOV.U32 R2, RZ, RZ, R8 ;  /* 0x000000ffff027224 */ /* 0x000fe200078e0008 */
[----:B------:R-:W-:-:S03]  /*0440*/  IABS R8, R11 ;  /* 0x0000000b00087213 */ /* 0x000fc60000000000 */
[----:B------:R-:W-:Y:S02]  /*0450*/  IMAD R5, R2, R7, RZ ;  /* 0x0000000702057224 */ /* 0x000fe400078e02ff */
[----:B------:R-:W-:Y:S02]  /*0460*/  IMAD.MOV.U32 R2, RZ, RZ, RZ ;  /* 0x000000ffff027224 */ /* 0x000fe400078e00ff */
[----:B------:R-:W-:Y:S02]  /*0470*/  IMAD.MOV R0, RZ, RZ, -R8 ;  /* 0x000000ffff007224 */ /* 0x000fe400078e0a08 */
[----:B------:R-:W-:Y:S01]  /*0480*/  IMAD.HI.U32 R2, R3, R5, R2 ;  /* 0x0000000503027227 */ /* 0x000fe200078e0002 */
[----:B------:R-:W-:-:S04]  /*0490*/  LOP3.LUT R3, R26, 0x20, RZ, 0xc0, !PT ;  /* 0x000000201a037812 */ /* 0x000fc800078ec0ff */
[----:B------:R-:W-:Y:S01]  /*04a0*/  R2UR UR8, R3 ;  /* 0x00000000030872ca */ /* 0x000fe200000e0000 */
[----:B------:R-:W-:Y:S01]  /*04b0*/  IMAD.HI.U32 R2, R2, R9, RZ ;  /* 0x0000000902027227 */ /* 0x000fe200078e00ff */
[----:B------:R-:W-:-:S03]  /*04c0*/  LOP3.LUT R3, R26, 0xf, RZ, 0xc0, !PT ;  /* 0x0000000f1a037812 */ /* 0x000fc600078ec0ff */
[----:B------:R-:W-:-:S05]  /*04d0*/  IMAD R0, R2, R0, R9 ;  /* 0x0000000002007224 */ /* 0x000fca00078e0209 */
[----:B------:R-:W-:-:S13]  /*04e0*/  ISETP.GT.U32.AND P1, PT, R7, R0, PT ;  /* 0x000000000700720c */ /* 0x000fda0003f24070 */
[----:B------:R-:W-:Y:S02]  /*04f0*/  @!P1 IMAD.IADD R0, R0, 0x1, -R7 ;  /* 0x0000000100009824 */ /* 0x000fe400078e0a07 */
[----:B------:R-:W-:Y:S01]  /*0500*/  @!P1 VIADD R2, R2, 0x1 ;  /* 0x0000000102029836 */ /* 0x000fe20000000000 */
[----:B------:R-:W-:Y:S02]  /*0510*/  ISETP.NE.AND P1, PT, R11, RZ, PT ;  /* 0x000000ff0b00720c */ /* 0x000fe40003f25270 */
[----:B------:R-:W-:Y:S02]  /*0520*/  ISETP.GE.U32.AND P0, PT, R0, R7, PT ;  /* 0x000000070000720c */ /* 0x000fe40003f06070 */
[----:B------:R-:W-:-:S04]  /*0530*/  LOP3.LUT R0, R4, R11, RZ, 0x3c, !PT ;  /* 0x0000000b04007212 */ /* 0x000fc800078e3cff */
[----:B------:R-:W-:-:S07]  /*0540*/  ISETP.GE.AND P2, PT, R0, RZ, PT ;  /* 0x000000ff0000720c */ /* 0x000fce0003f46270 */
[----:B------:R-:W-:-:S06]  /*0550*/  @P0 VIADD R2, R2, 0x1 ;  /* 0x0000000102020836 */ /* 0x000fcc0000000000 */
[----:B------:R-:W-:Y:S01]  /*0560*/  @!P2 IMAD.MOV R2, RZ, RZ, -R2 ;  /* 0x000000ffff02a224 */ /* 0x000fe200078e0a02 */
[----:B------:R-:W-:-:S05]  /*0570*/  @!P1 LOP3.LUT R2, RZ, R11, RZ, 0x33, !PT ;  /* 0x0000000bff029212 */ /* 0x000fca00078e33ff */
[----:B------:R-:W-:Y:S02]  /*0580*/  IMAD.MOV R0, RZ, RZ, -R2 ;  /* 0x000000ffff007224 */ /* 0x000fe400078e0a02 */
[----:B------:R-:W-:Y:S02]  /*0590*/  IMAD.SHL.U32 R21, R2, 0x40, RZ ;  /* 0x0000004002157824 */ /* 0x000fe400078e00ff */
[----:B------:R-:W-:-:S04]  /*05a0*/  IMAD R0, R11, R0, R4 ;  /* 0x000000000b007224 */ /* 0x000fc800078e0204 */
[----:B------:R-:W-:-:S04]  /*05b0*/  IMAD.IADD R0, R6, 0x1, R0 ;  /* 0x0000000106007824 */ /* 0x000fc800078e0200 */
[----:B------:R-:W-:Y:S01]  /*05c0*/  IMAD R22, R0, 0x10, R3 ;  /* 0x0000001000167824 */ /* 0x000fe200078e0203 */
[----:B0-----:R-:W-:Y:S06]  /*05d0*/  BRA.U UP0, `(.L_x_0) ;  /* 0x0000000100207547 */ /* 0x001fec000b800000 */
[C---:B------:R-:W-:Y:S01]  /*05e0*/  IMAD.SHL.U32 R20, R26.reuse, 0x40, RZ ;  /* 0x000000401a147824 */ /* 0x040fe200078e00ff */
[C---:B------:R-:W-:Y:S01]  /*05f0*/  LOP3.LUT R18, R26.reuse, 0x4, RZ, 0xc0, !PT ;  /* 0x000000041a127812 */ /* 0x040fe200078ec0ff */
[----:B------:R-:W-:Y:S01]  /*0600*/  IMAD.SHL.U32 R19, R26, 0x10, RZ ;  /* 0x000000101a137824 */ /* 0x000fe200078e00ff */
[----:B------:R-:W-:Y:S02]  /*0610*/  CS2R R64, SRZ ;  /* 0x0000000000407805 */ /* 0x000fe4000001ff00 */
[----:B------:R-:W-:Y:S02]  /*0620*/  CS2R R4, SRZ ;  /* 0x0000000000047805 */ /* 0x000fe4000001ff00 */
[----:B------:R-:W-:Y:S02]  /*0630*/  CS2R R66, SRZ ;  /* 0x0000000000427805 */ /* 0x000fe4000001ff00 */
[----:B------:R-:W-:Y:S01]  /*0640*/  CS2R R2, SRZ ;  /* 0x0000000000027805 */ /* 0x000fe2000001ff00 */
[----:B------:R-:W-:Y:S06]  /*0650*/  BRA `(.L_x_1) ;  /* 0x0000003000bc7947 */ /* 0x000fec0003800000 */
.L_x_0:
[----:B------:R-:W-:Y:S01]  /*0660*/  IABS R11, R28 ;  /* 0x0000001c000b7213 */ /* 0x000fe20000000000 */
[----:B------:R-:W-:Y:S01]  /*0670*/  IMAD.SHL.U32 R20, R26, 0x40, RZ ;  /* 0x000000401a147824 */ /* 0x000fe200078e00ff */
[----:B------:R-:W-:Y:S01]  /*0680*/  IABS R3, R29 ;  /* 0x0000001d00037213 */ /* 0x000fe20000000000 */
[----:B------:R-:W0:Y:S01]  /*0690*/  LDCU UR6, c[0x0][0x3a4] ;  /* 0x00007480ff0677ac */ /* 0x000e220008000800 */
[----:B------:R-:W1:Y:S01]  /*06a0*/  I2F.RP R2, R11 ;  /* 0x0000000b00027306 */ /* 0x000e620000209400 */
[----:B------:R-:W-:Y:S01]  /*06b0*/  ISETP.GE.AND P5, PT, R22, RZ, PT ;  /* 0x000000ff1600720c */ /* 0x000fe20003fa6270 */
[----:B------:R-:W2:Y:S01]  /*06c0*/  LDC R75, c[0x0][0x3a8] ;  /* 0x0000ea00ff4b7b82 */ /* 0x000ea20000000800 */
[----:B------:R-:W-:Y:S02]  /*06d0*/  LOP3.LUT R23, R20, 0x1c0, RZ, 0xc0, !PT ;  /* 0x000001c014177812 */ /* 0x000fe400078ec0ff */
[----:B------:R-:W-:Y:S02]  /*06e0*/  CS2R R70, SRZ ;  /* 0x0000000000467805 */ /* 0x000fe4000001ff00 */
[----:B------:R-:W-:Y:S01]  /*06f0*/  LOP3.LUT R76, R26, 0x1f, RZ, 0xc0, !PT ;  /* 0x0000001f1a4c7812 */ /* 0x000fe200078ec0ff */
[----:B------:R-:W-:Y:S01]  /*0700*/  ULEA UR9, UR8, UR5, 0x4 ;  /* 0x0000000508097291 */ /* 0x000fe2000f8e20ff */
[----:B------:R-:W3:Y:S01]  /*0710*/  I2F.RP R0, R3 ;  /* 0x0000000300007306 */ /* 0x000ee20000209400 */
[----:B------:R-:W4:Y:S07]  /*0720*/  LDC R77, c[0x0][0x3ac] ;  /* 0x0000eb00ff4d7b82 */ /* 0x000f2e0000000800 */
[----:B-1----:R-:W1:Y:S08]  /*0730*/  MUFU.RCP R2, R2 ;  /* 0x0000000200027308 */ /* 0x002e700000001000 */
[----:B---3--:R-:W3:Y:S01]  /*0740*/  MUFU.RCP R0, R0 ;  /* 0x0000000000007308 */ /* 0x008ee20000001000 */
[----:B--2---:R-:W-:-:S02]  /*0750*/  IMAD R27, R27, R75, RZ ;  /* 0x0000004b1b1b7224 */ /* 0x004fc400078e02ff */
[-C--:B------:R-:W-:Y:S02]  /*0760*/  IMAD R30, R30, R75.reuse, RZ ;  /* 0x0000004b1e1e7224 */ /* 0x080fe400078e02ff */
[-C--:B------:R-:W-:Y:S02]  /*0770*/  IMAD R31, R31, R75.reuse, RZ ;  /* 0x0000004b1f1f7224 */ /* 0x080fe400078e02ff */
[-C--:B------:R-:W-:Y:S02]  /*0780*/  IMAD R72, R72, R75.reuse, RZ ;  /* 0x0000004b48487224 */ /* 0x080fe400078e02ff */
[----:B-1----:R-:W-:Y:S02]  /*0790*/  VIADD R6, R2, 0xffffffe ;  /* 0x0ffffffe02067836 */ /* 0x002fe40000000000 */
[----:B------:R-:W-:Y:S02]  /*07a0*/  IMAD R73, R73, R75, RZ ;  /* 0x0000004b49497224 */ /* 0x000fe400078e02ff */
[----:B------:R1:W2:Y:S01]  /*07b0*/  F2I.FTZ.U32.TRUNC.NTZ R7, R6 ;  /* 0x0000000600077305 */ /* 0x0002a2000021f000 */
[----:B------:R-:W-:-:S02]  /*07c0*/  IMAD.SHL.U32 R74, R75, 0x20, RZ ;  /* 0x000000204b4a7824 */ /* 0x000fc400078e00ff */
[----:B---3--:R-:W-:Y:S02]  /*07d0*/  VIADD R4, R0, 0xffffffe ;  /* 0x0ffffffe00047836 */ /* 0x008fe40000000000 */
[----:B------:R-:W-:Y:S02]  /*07e0*/  IMAD.U32 R0, RZ, RZ, UR8 ;  /* 0x00000008ff007e24 */ /* 0x000fe4000f8e00ff */
[----:B----4-:R-:W-:Y:S01]  /*07f0*/  IMAD R76, R76, R77, RZ ;  /* 0x0000004d4c4c7224 */ /* 0x010fe200078e02ff */
[----:B------:R3:W4:Y:S01]  /*0800*/  F2I.FTZ.U32.TRUNC.NTZ R5, R4 ;  /* 0x0000000400057305 */ /* 0x000722000021f000 */
[----:B-1----:R-:W-:Y:S01]  /*0810*/  IMAD.MOV.U32 R6, RZ, RZ, RZ ;  /* 0x000000ffff067224 */ /* 0x002fe200078e00ff */
[----:B------:R-:W-:Y:S01]  /*0820*/  LEA.HI R0, R0, R21, RZ, 0x1b ;  /* 0x0000001500007211 */ /* 0x000fe200078fd8ff */
[----:B------:R-:W-:-:S03]  /*0830*/  IMAD.SHL.U32 R77, R77, 0x20, RZ ;  /* 0x000000204d4d7824 */ /* 0x000fc600078e00ff */
[----:B------:R-:W-:Y:S01]  /*0840*/  IABS R68, R0 ;  /* 0x0000000000447213 */ /* 0x000fe20000000000 */
[--C-:B--2---:R-:W-:Y:S02]  /*0850*/  IMAD.MOV R8, RZ, RZ, -R7.reuse ;  /* 0x000000ffff087224 */ /* 0x104fe400078e0a07 */
[----:B------:R-:W-:Y:S02]  /*0860*/  VIADD R13, R0, 0x3e ;  /* 0x0000003e000d7836 */ /* 0x000fe40000000000 */
[----:B------:R-:W-:Y:S01]  /*0870*/  IMAD R9, R8, R11, RZ ;  /* 0x0000000b08097224 */ /* 0x000fe200078e02ff */
[----:B------:R-:W-:Y:S01]  /*0880*/  IABS R8, R22 ;  /* 0x0000001600087213 */ /* 0x000fe20000000000 */
[----:B---3--:R-:W-:Y:S01]  /*0890*/  IMAD.MOV.U32 R4, RZ, RZ, RZ ;  /* 0x000000ffff047224 */ /* 0x008fe200078e00ff */
[----:B------:R-:W-:Y:S01]  /*08a0*/  ISETP.GE.AND P4, PT, R13, RZ, PT ;  /* 0x000000ff0d00720c */ /* 0x000fe20003f86270 */
[----:B------:R-:W-:Y:S01]  /*08b0*/  IMAD.HI.U32 R7, R7, R9, R6 ;  /* 0x0000000907077227 */ /* 0x000fe200078e0006 */
[----:B------:R-:W-:-:S03]  /*08c0*/  IABS R6, R13 ;  /* 0x0000000d00067213 */ /* 0x000fc60000000000 */
[----:B----4-:R-:W-:Y:S02]  /*08d0*/  IMAD.MOV R2, RZ, RZ, -R5 ;  /* 0x000000ffff027224 */ /* 0x010fe400078e0a05 */
[----:B------:R-:W-:-:S04]  /*08e0*/  IMAD.HI.U32 R7, R7, R8, RZ ;  /* 0x0000000807077227 */ /* 0x000fc800078e00ff */
[----:B------:R-:W-:Y:S02]  /*08f0*/  IMAD.MOV R7, RZ, RZ, -R7 ;  /* 0x000000ffff077224 */ /* 0x000fe400078e0a07 */
[----:B------:R-:W-:Y:S02]  /*0900*/  IMAD R9, R2, R3, RZ ;  /* 0x0000000302097224 */ /* 0x000fe400078e02ff */
[----:B------:R-:W-:Y:S02]  /*0910*/  IMAD R8, R11, R7, R8 ;  /* 0x000000070b087224 */ /* 0x000fe400078e0208 */
[----:B------:R-:W-:-:S03]  /*0920*/  IMAD.HI.U32 R9, R5, R9, R4 ;  /* 0x0000000905097227 */ /* 0x000fc600078e0004 */
[----:B------:R-:W-:Y:S01]  /*0930*/  ISETP.GT.U32.AND P0, PT, R11, R8, PT ;  /* 0x000000080b00720c */ /* 0x000fe20003f04070 */
[C---:B------:R-:W-:Y:S02]  /*0940*/  VIADD R7, R0.reuse, 0x3c ;  /* 0x0000003c00077836 */ /* 0x040fe40000000000 */
[----:B------:R-:W-:Y:S02]  /*0950*/  VIADD R14, R0, 0x3a ;  /* 0x0000003a000e7836 */ /* 0x000fe40000000000 */
[----:B------:R-:W-:Y:S01]  /*0960*/  IMAD.HI.U32 R2, R9, R6, RZ ;  /* 0x0000000609027227 */ /* 0x000fe200078e00ff */
[----:B------:R-:W-:Y:S02]  /*0970*/  IABS R10, R7 ;  /* 0x00000007000a7213 */ /* 0x000fe40000000000 */
[----:B------:R-:W-:Y:S01]  /*0980*/  IABS R12, R14 ;  /* 0x0000000e000c7213 */ /* 0x000fe20000000000 */
[----:B------:R-:W-:Y:S01]  /*0990*/  IMAD.SHL.U32 R4, R26, 0x8, RZ ;  /* 0x000000081a047824 */ /* 0x000fe200078e00ff */
[----:B------:R-:W-:Y:S01]  /*09a0*/  ISETP.GE.AND P6, PT, R7, RZ, PT ;  /* 0x000000ff0700720c */ /* 0x000fe20003fc6270 */
[----:B------:R-:W-:-:S02]  /*09b0*/  IMAD.MOV R5, RZ, RZ, -R2 ;  /* 0x000000ffff057224 */ /* 0x000fc400078e0a02 */
[----:B------:R-:W-:Y:S01]  /*09c0*/  @!P0 IMAD.IADD R8, R8, 0x1, -R11 ;  /* 0x0000000108088824 */ /* 0x000fe200078e0a0b */
[----:B------:R-:W-:Y:S01]  /*09d0*/  LOP3.LUT R23, R23, 0x30, R4, 0xf8, !PT ;  /* 0x0000003017177812 */ /* 0x000fe200078ef804 */
[----:B------:R-:W-:Y:S01]  /*09e0*/  IMAD.HI.U32 R2, R9, R10, RZ ;  /* 0x0000000a09027227 */ /* 0x000fe200078e00ff */
[----:B------:R-:W-:Y:S02]  /*09f0*/  ISETP.GE.AND P0, PT, R14, RZ, PT ;  /* 0x000000ff0e00720c */ /* 0x000fe40003f06270 */
[----:B------:R-:W-:Y:S01]  /*0a00*/  ISETP.GT.U32.AND P3, PT, R11, R8, PT ;  /* 0x000000080b00720c */ /* 0x000fe20003f64070 */
[----:B------:R-:W-:-:S04]  /*0a10*/  IMAD.HI.U32 R4, R9, R12, RZ ;  /* 0x0000000c09047227 */ /* 0x000fc800078e00ff */
[----:B------:R-:W-:Y:S02]  /*0a20*/  IMAD.MOV R2, RZ, RZ, -R2 ;  /* 0x000000ffff027224 */ /* 0x000fe400078e0a02 */
[----:B------:R-:W-:Y:S02]  /*0a30*/  VIADD R13, R0, 0x38 ;  /* 0x00000038000d7836 */ /* 0x000fe40000000000 */
[C---:B------:R-:W-:Y:S02]  /*0a40*/  IMAD R5, R3.reuse, R5, R6 ;  /* 0x0000000503057224 */ /* 0x040fe400078e0206 */
[----:B------:R-:W-:Y:S02]  /*0a50*/  IMAD.MOV R6, RZ, RZ, -R4 ;  /* 0x000000ffff067224 */ /* 0x000fe400078e0a04 */
[C---:B------:R-:W-:Y:S01]  /*0a60*/  IMAD R4, R3.reuse, R2, R10 ;  /* 0x0000000203047224 */ /* 0x040fe200078e020a */
[----:B------:R-:W-:Y:S01]  /*0a70*/  IABS R10, R13 ;  /* 0x0000000d000a7213 */ /* 0x000fe20000000000 */
[----:B------:R-:W-:Y:S01]  /*0a80*/  @!P3 IMAD.IADD R8, R8, 0x1, -R11 ;  /* 0x000000010808b824 */ /* 0x000fe200078e0a0b */
[----:B------:R-:W-:Y:S01]  /*0a90*/  ISETP.NE.AND P3, PT, R28, RZ, PT ;  /* 0x000000ff1c00720c */ /* 0x000fe20003f65270 */
[C---:B------:R-:W-:Y:S01]  /*0aa0*/  IMAD R6, R3.reuse, R6, R12 ;  /* 0x0000000603067224 */ /* 0x040fe200078e020c */
[----:B------:R-:W-:Y:S01]  /*0ab0*/  ISETP.GT.U32.AND P2, PT, R3, R5, PT ;  /* 0x000000050300720c */ /* 0x000fe20003f44070 */
[----:B------:R-:W-:Y:S01]  /*0ac0*/  IMAD.HI.U32 R7, R9, R10, RZ ;  /* 0x0000000a09077227 */ /* 0x000fe200078e00ff */
[----:B------:R-:W-:-:S03]  /*0ad0*/  ISETP.GT.U32.AND P1, PT, R3, R4, PT ;  /* 0x000000040300720c */ /* 0x000fc60003f24070 */
[----:B------:R-:W-:Y:S02]  /*0ae0*/  IMAD.MOV R7, RZ, RZ, -R7 ;  /* 0x000000ffff077224 */ /* 0x000fe400078e0a07 */
[----:B------:R-:W-:Y:S02]  /*0af0*/  IMAD.MOV.U32 R2, RZ, RZ, R8 ;  /* 0x000000ffff027224 */ /* 0x000fe400078e0008 */
[C---:B------:R-:W-:Y:S02]  /*0b00*/  IMAD R7, R3.reuse, R7, R10 ;  /* 0x0000000703077224 */ /* 0x040fe400078e020a */
[----:B------:R-:W-:Y:S01]  /*0b10*/  @!P5 IMAD.MOV R2, RZ, RZ, -R2 ;  /* 0x000000ffff02d224 */ /* 0x000fe200078e0a02 */
[----:B------:R-:W-:Y:S01]  /*0b20*/  @!P3 LOP3.LUT R2, RZ, R28, RZ, 0x33, !PT ;  /* 0x0000001cff02b212 */ /* 0x000fe200078e33ff */
[----:B------:R-:W-:Y:S01]  /*0b30*/  VIADD R11, R0, 0x36 ;  /* 0x00000036000b7836 */ /* 0x000fe20000000000 */
[----:B------:R-:W-:Y:S01]  /*0b40*/  ISETP.GT.U32.AND P3, PT, R3, R7, PT ;  /* 0x000000070300720c */ /* 0x000fe20003f64070 */
[----:B------:R-:W-:-:S02]  /*0b50*/  @!P2 IMAD.IADD R5, R5, 0x1, -R3 ;  /* 0x000000010505a824 */ /* 0x000fc400078e0a03 */
[--C-:B------:R-:W-:Y:S01]  /*0b60*/  @!P1 IMAD.IADD R4, R4, 0x1, -R3.reuse ;  /* 0x0000000104049824 */ /* 0x100fe200078e0a03 */
[C---:B------:R-:W-:Y:S01]  /*0b70*/  ISETP.GT.U32.AND P1, PT, R3.reuse, R6, PT ;  /* 0x000000060300720c */ /* 0x040fe20003f24070 */
[C---:B------:R-:W-:Y:S01]  /*0b80*/  VIADD R15, R0.reuse, 0x34 ;  /* 0x00000034000f7836 */ /* 0x040fe20000000000 */
[----:B------:R-:W-:Y:S01]  /*0b90*/  IABS R12, R11 ;  /* 0x0000000b000c7213 */ /* 0x000fe20000000000 */
[C---:B------:R-:W-:Y:S01]  /*0ba0*/  VIADD R17, R0.reuse, 0x32 ;  /* 0x0000003200117836 */ /* 0x040fe20000000000 */
[C---:B------:R-:W-:Y:S01]  /*0bb0*/  ISETP.GT.U32.AND P2, PT, R3.reuse, R5, PT ;  /* 0x000000050300720c */ /* 0x040fe20003f44070 */
[----:B------:R-:W-:Y:S01]  /*0bc0*/  VIADD R25, R0, 0x26 ;  /* 0x0000002600197836 */ /* 0x000fe20000000000 */
[----:B------:R-:W-:Y:S01]  /*0bd0*/  ISETP.GT.U32.AND P5, PT, R3, R4, PT ;  /* 0x000000040300720c */ /* 0x000fe20003fa4070 */
[----:B------:R-:W-:Y:S01]  /*0be0*/  IMAD.HI.U32 R8, R9, R12, RZ ;  /* 0x0000000c09087227 */ /* 0x000fe200078e00ff */
[----:B------:R-:W-:Y:S02]  /*0bf0*/  IABS R14, R15 ;  /* 0x0000000f000e7213 */ /* 0x000fe40000000000 */
[----:B------:R-:W-:Y:S01]  /*0c00*/  IABS R16, R17 ;  /* 0x0000001100107213 */ /* 0x000fe20000000000 */
[----:B------:R-:W-:Y:S01]  /*0c10*/  @!P3 IMAD.IADD R7, R7, 0x1, -R3 ;  /* 0x000000010707b824 */ /* 0x000fe200078e0a03 */
[----:B------:R-:W-:Y:S01]  /*0c20*/  IABS R32, R25 ;  /* 0x0000001900207213 */ /* 0x000fe20000000000 */
[----:B------:R-:W-:-:S03]  /*0c30*/  IMAD.HI.U32 R10, R9, R14, RZ ;  /* 0x0000000e090a7227 */ /* 0x000fc600078e00ff */
[----:B------:R-:W-:Y:S01]  /*0c40*/  ISETP.GT.U32.AND P3, PT, R3, R7, PT ;  /* 0x000000070300720c */ /* 0x000fe20003f64070 */
[----:B------:R-:W-:Y:S02]  /*0c50*/  IMAD.MOV R8, RZ, RZ, -R8 ;  /* 0x000000ffff087224 */ /* 0x000fe400078e0a08 */
[--C-:B------:R-:W-:Y:S01]  /*0c60*/  @!P1 IMAD.IADD R6, R6, 0x1, -R3.reuse ;  /* 0x0000000106069824 */ /* 0x100fe200078e0a03 */
[----:B------:R-:W-:Y:S01]  /*0c70*/  ISETP.GE.AND P1, PT, R11, RZ, PT ;  /* 0x000000ff0b00720c */ /* 0x000fe20003f26270 */
[----:B------:R-:W-:Y:S02]  /*0c80*/  IMAD.MOV R10, RZ, RZ, -R10 ;  /* 0x000000ffff0a7224 */ /* 0x000fe400078e0a0a */
[--C-:B------:R-:W-:Y:S01]  /*0c90*/  @!P2 IMAD.IADD R5, R5, 0x1, -R3.reuse ;  /* 0x000000010505a824 */ /* 0x100fe200078e0a03 */
[----:B------:R-:W-:Y:S01]  /*0ca0*/  ISETP.GE.AND P2, PT, R13, RZ, PT ;  /* 0x000000ff0d00720c */ /* 0x000fe20003f46270 */
[----:B------:R-:W-:Y:S01]  /*0cb0*/  @!P5 IMAD.IADD R4, R4, 0x1, -R3 ;  /* 0x000000010404d824 */ /* 0x000fe200078e0a03 */
[C---:B------:R-:W-:Y:S01]  /*0cc0*/  ISETP.GT.U32.AND P5, PT, R3.reuse, R6, PT ;  /* 0x000000060300720c */ /* 0x040fe20003fa4070 */
[----:B------:R-:W-:-:S02]  /*0cd0*/  IMAD R8, R3, R8, R12 ;  /* 0x0000000803087224 */ /* 0x000fc400078e020c */
[C---:B------:R-:W-:Y:S02]  /*0ce0*/  IMAD R10, R3.reuse, R10, R14 ;  /* 0x0000000a030a7224 */ /* 0x040fe400078e020e */
[----:B------:R-:W-:Y:S01]  /*0cf0*/  @!P4 IMAD.MOV R5, RZ, RZ, -R5 ;  /* 0x000000ffff05c224 */ /* 0x000fe200078e0a05 */
[----:B------:R-:W-:Y:S01]  /*0d00*/  ISETP.GT.U32.AND P4, PT, R3, R8, PT ;  /* 0x000000080300720c */ /* 0x000fe20003f84070 */
[----:B------:R-:W-:Y:S01]  /*0d10*/  @!P3 IMAD.IADD R7, R7, 0x1, -R3 ;  /* 0x000000010707b824 */ /* 0x000fe200078e0a03 */
[----:B------:R-:W-:Y:S01]  /*0d20*/  ISETP.GT.U32.AND P3, PT, R3, R10, PT ;  /* 0x0000000a0300720c */ /* 0x000fe20003f64070 */
[----:B------:R-:W-:-:S04]  /*0d30*/  IMAD.HI.U32 R11, R9, R16, RZ ;  /* 0x00000010090b7227 */ /* 0x000fc800078e00ff */
[----:B------:R-:W-:Y:S02]  /*0d40*/  IMAD.MOV R11, RZ, RZ, -R11 ;  /* 0x000000ffff0b7224 */ /* 0x000fe400078e0a0b */
[--C-:B------:R-:W-:Y:S01]  /*0d50*/  @!P5 IMAD.IADD R6, R6, 0x1, -R3.reuse ;  /* 0x000000010606d824 */ /* 0x100fe200078e0a03 */
[----:B------:R-:W-:Y:S01]  /*0d60*/  ISETP.GE.AND P5, PT, R17, RZ, PT ;  /* 0x000000ff1100720c */ /* 0x000fe20003fa6270 */
[C---:B------:R-:W-:Y:S02]  /*0d70*/  IMAD R11, R3.reuse, R11, R16 ;  /* 0x0000000b030b7224 */ /* 0x040fe400078e0210 */
[----:B------:R-:W-:Y:S02]  /*0d80*/  @!P4 IMAD.IADD R8, R8, 0x1, -R3 ;  /* 0x000000010808c824 */ /* 0x000fe400078e0a03 */
[----:B------:R-:W-:Y:S01]  /*0d90*/  @!P0 IMAD.MOV R6, RZ, RZ, -R6 ;  /* 0x000000ffff068224 */ /* 0x000fe200078e0a06 */
[C---:B------:R-:W-:Y:S01]  /*0da0*/  ISETP.GT.U32.AND P0, PT, R3.reuse, R11, PT ;  /* 0x0000000b0300720c */ /* 0x040fe20003f04070 */
[C---:B------:R-:W-:Y:S01]  /*0db0*/  VIADD R13, R0.reuse, 0x30 ;  /* 0x00000030000d7836 */ /* 0x040fe20000000000 */
[----:B------:R-:W-:Y:S01]  /*0dc0*/  ISETP.GT.U32.AND P4, PT, R3, R8, PT ;  /* 0x000000080300720c */ /* 0x000fe20003f84070 */
[----:B------:R-:W-:-:S02]  /*0dd0*/  VIADD R14, R0, 0x2e ;  /* 0x0000002e000e7836 */ /* 0x000fc40000000000 */
[----:B------:R-:W-:Y:S01]  /*0de0*/  @!P3 IMAD.IADD R10, R10, 0x1, -R3 ;  /* 0x000000010a0ab824 */ /* 0x000fe200078e0a03 */
[----:B------:R-:W-:Y:S01]  /*0df0*/  IABS R16, R13 ;  /* 0x0000000d00107213 */ /* 0x000fe20000000000 */
[----:B------:R-:W-:Y:S01]  /*0e00*/  @!P2 IMAD.MOV R7, RZ, RZ, -R7 ;  /* 0x000000ffff07a224 */ /* 0x000fe200078e0a07 */
[----:B------:R-:W-:Y:S01]  /*0e10*/  IABS R18, R14 ;  /* 0x0000000e00127213 */ /* 0x000fe20000000000 */
[----:B------:R-:W-:Y:S01]  /*0e20*/  @!P6 IMAD.MOV R4, RZ, RZ, -R4 ;  /* 0x000000ffff04e224 */ /* 0x000fe200078e0a04 */
[----:B------:R-:W-:Y:S01]  /*0e30*/  ISETP.GT.U32.AND P2, PT, R3, R10, PT ;  /* 0x0000000a0300720c */ /* 0x000fe20003f44070 */
[----:B------:R-:W-:Y:S01]  /*0e40*/  IMAD.HI.U32 R12, R9, R16, RZ ;  /* 0x00000010090c7227 */ /* 0x000fe200078e00ff */
[----:B------:R-:W-:Y:S02]  /*0e50*/  ISETP.GE.AND P6, PT, R15, RZ, PT ;  /* 0x000000ff0f00720c */ /* 0x000fe40003fc6270 */
[----:B------:R-:W-:Y:S01]  /*0e60*/  ISETP.GE.AND P3, PT, R13, RZ, PT ;  /* 0x000000ff0d00720c */ /* 0x000fe20003f66270 */
[----:B------:R-:W-:-:S02]  /*0e70*/  VIADD R15, R0, 0x2c ;  /* 0x0000002c000f7836 */ /* 0x000fc40000000000 */
[----:B------:R-:W-:-:S03]  /*0e80*/  IMAD.HI.U32 R13, R9, R18, RZ ;  /* 0x00000012090d7227 */ /* 0x000fc600078e00ff */
[----:B------:R-:W-:Y:S01]  /*0e90*/  IABS R28, R15 ;  /* 0x0000000f001c7213 */ /* 0x000fe20000000000 */
[----:B------:R-:W-:Y:S02]  /*0ea0*/  @!P0 IMAD.IADD R11, R11, 0x1, -R3 ;  /* 0x000000010b0b8824 */ /* 0x000fe400078e0a03 */
[----:B------:R-:W-:Y:S02]  /*0eb0*/  IMAD.MOV R12, RZ, RZ, -R12 ;  /* 0x000000ffff0c7224 */ /* 0x000fe400078e0a0c */
[----:B------:R-:W-:Y:S01]  /*0ec0*/  IMAD.MOV R13, RZ, RZ, -R13 ;  /* 0x000000ffff0d7224 */ /* 0x000fe200078e0a0d */
[C---:B------:R-:W-:Y:S01]  /*0ed0*/  ISETP.GT.U32.AND P0, PT, R3.reuse, R11, PT ;  /* 0x0000000b0300720c */ /* 0x040fe20003f04070 */
[--C-:B------:R-:W-:Y:S01]  /*0ee0*/  @!P4 IMAD.IADD R8, R8, 0x1, -R3.reuse ;  /* 0x000000010808c824 */ /* 0x100fe200078e0a03 */
[----:B------:R-:W-:Y:S01]  /*0ef0*/  ISETP.GE.AND P4, PT, R14, RZ, PT ;  /* 0x000000ff0e00720c */ /* 0x000fe20003f86270 */
[----:B------:R-:W-:Y:S02]  /*0f00*/  IMAD R12, R3, R12, R16 ;  /* 0x0000000c030c7224 */ /* 0x000fe400078e0210 */
[----:B------:R-:W-:-:S02]  /*0f10*/  @!P2 IMAD.IADD R10, R10, 0x1, -R3 ;  /* 0x000000010a0aa824 */ /* 0x000fc400078e0a03 */
[C---:B------:R-:W-:Y:S01]  /*0f20*/  IMAD R13, R3.reuse, R13, R18 ;  /* 0x0000000d030d7224 */ /* 0x040fe200078e0212 */
[----:B------:R-:W-:Y:S01]  /*0f30*/  ISETP.GT.U32.AND P2, PT, R3, R12, PT ;  /* 0x0000000c0300720c */ /* 0x000fe20003f44070 */
[----:B------:R-:W-:-:S04]  /*0f40*/  IMAD.HI.U32 R14, R9, R28, RZ ;  /* 0x0000001c090e7227 */ /* 0x000fc800078e00ff */
[----:B------:R-:W-:Y:S01]  /*0f50*/  @!P6 IMAD.MOV R10, RZ, RZ, -R10 ;  /* 0x000000ffff0ae224 */ /* 0x000fe200078e0a0a */
[----:B------:R-:W-:Y:S01]  /*0f60*/  ISETP.GT.U32.AND P6, PT, R3, R13, PT ;  /* 0x0000000d0300720c */ /* 0x000fe20003fc4070 */
[----:B------:R-:W-:Y:S02]  /*0f70*/  IMAD.MOV R14, RZ, RZ, -R14 ;  /* 0x000000ffff0e7224 */ /* 0x000fe400078e0a0e */
[----:B------:R-:W-:Y:S01]  /*0f80*/  @!P1 IMAD.MOV R8, RZ, RZ, -R8 ;  /* 0x000000ffff089224 */ /* 0x000fe200078e0a08 */
[----:B------:R-:W-:Y:S01]  /*0f90*/  ISETP.GE.AND P1, PT, R15, RZ, PT ;  /* 0x000000ff0f00720c */ /* 0x000fe20003f26270 */
[----:B------:R-:W-:Y:S02]  /*0fa0*/  IMAD R14, R3, R14, R28 ;  /* 0x0000000e030e7224 */ /* 0x000fe400078e021c */
[--C-:B------:R-:W-:Y:S02]  /*0fb0*/  @!P0 IMAD.IADD R11, R11, 0x1, -R3.reuse ;  /* 0x000000010b0b8824 */ /* 0x100fe400078e0a03 */
[----:B------:R-:W-:Y:S01]  /*0fc0*/  VIADD R15, R0, 0x2a ;  /* 0x0000002a000f7836 */ /* 0x000fe20000000000 */
[----:B------:R-:W-:Y:S01]  /*0fd0*/  ISETP.GT.U32.AND P0, PT, R3, R14, PT ;  /* 0x0000000e0300720c */ /* 0x000fe20003f04070 */
[----:B------:R-:W-:-:S02]  /*0fe0*/  @!P2 IMAD.IADD R12, R12, 0x1, -R3 ;  /* 0x000000010c0ca824 */ /* 0x000fc400078e0a03 */
[----:B------:R-:W-:Y:S01]  /*0ff0*/  @!P6 IMAD.IADD R13, R13, 0x1, -R3 ;  /* 0x000000010d0de824 */ /* 0x000fe200078e0a03 */
[----:B------:R-:W-:Y:S01]  /*1000*/  IABS R18, R15 ;  /* 0x0000000f00127213 */ /* 0x000fe20000000000 */
[----:B------:R-:W-:Y:S01]  /*1010*/  @!P5 IMAD.MOV R11, RZ, RZ, -R11 ;  /* 0x000000ffff0bd224 */ /* 0x000fe200078e0a0b */
[----:B------:R-:W-:Y:S01]  /*1020*/  ISETP.GT.U32.AND P2, PT, R3, R12, PT ;  /* 0x0000000c0300720c */ /* 0x000fe20003f44070 */
[----:B------:R-:W-:Y:S01]  /*1030*/  VIADD R17, R0, 0x28 ;  /* 0x0000002800117836 */ /* 0x000fe20000000000 */
[----:B------:R-:W-:Y:S01]  /*1040*/  ISETP.GE.AND P5, PT, R15, RZ, PT ;  /* 0x000000ff0f00720c */ /* 0x000fe20003fa6270 */
[----:B------:R-:W-:Y:S01]  /*1050*/  IMAD.HI.U32 R15, R9, R18, RZ ;  /* 0x00000012090f7227 */ /* 0x000fe200078e00ff */
[----:B------:R-:W-:Y:S02]  /*1060*/  ISETP.GT.U32.AND P6, PT, R3, R13, PT ;  /* 0x0000000d0300720c */ /* 0x000fe40003fc4070 */
[----:B------:R-:W-:Y:S01]  /*1070*/  IABS R28, R17 ;  /* 0x00000011001c7213 */ /* 0x000fe20000000000 */
[----:B------:R-:W-:-:S02]  /*1080*/  @!P0 IMAD.IADD R14, R14, 0x1, -R3 ;  /* 0x000000010e0e8824 */ /* 0x000fc400078e0a03 */
[----:B------:R-:W-:Y:S02]  /*1090*/  IMAD.MOV R15, RZ, RZ, -R15 ;  /* 0x000000ffff0f7224 */ /* 0x000fe400078e0a0f */
[----:B------:R-:W-:Y:S01]  /*10a0*/  IMAD.HI.U32 R16, R9, R28, RZ ;  /* 0x0000001c09107227 */ /* 0x000fe200078e00ff */
[----:B------:R-:W-:-:S03]  /*10b0*/  ISETP.GT.U32.AND P0, PT, R3, R14, PT ;  /* 0x0000000e0300720c */ /* 0x000fc60003f04070 */
[----:B------:R-:W-:Y:S02]  /*10c0*/  IMAD R15, R3, R15, R18 ;  /* 0x0000000f030f7224 */ /* 0x000fe400078e0212 */
[--C-:B------:R-:W-:Y:S01]  /*10d0*/  @!P2 IMAD.IADD R12, R12, 0x1, -R3.reuse ;  /* 0x000000010c0ca824 */ /* 0x100fe200078e0a03 */
[----:B------:R-:W-:Y:S01]  /*10e0*/  ISETP.GE.AND P2, PT, R17, RZ, PT ;  /* 0x000000ff1100720c */ /* 0x000fe20003f46270 */
[----:B------:R-:W-:Y:S01]  /*10f0*/  @!P6 IMAD.IADD R13, R13, 0x1, -R3 ;  /* 0x000000010d0de824 */ /* 0x000fe200078e0a03 */
[----:B------:R-:W-:Y:S01]  /*1100*/  ISETP.GT.U32.AND P6, PT, R3, R15, PT ;  /* 0x0000000f0300720c */ /* 0x000fe20003fc4070 */
[----:B------:R-:W-:Y:S02]  /*1110*/  IMAD.MOV R16, RZ, RZ, -R16 ;  /* 0x000000ffff107224 */ /* 0x000fe400078e0a10 */
[----:B------:R-:W-:-:S04]  /*1120*/  IMAD.HI.U32 R17, R9, R32, RZ ;  /* 0x0000002009117227 */ /* 0x000fc800078e00ff */
[C---:B------:R-:W-:Y:S02]  /*1130*/  IMAD R16, R3.reuse, R16, R28 ;  /* 0x0000001003107224 */ /* 0x040fe400078e021c */
[----:B------:R-:W-:Y:S02]  /*1140*/  IMAD.MOV R17, RZ, RZ, -R17 ;  /* 0x000000ffff117224 */ /* 0x000fe400078e0a11 */
[--C-:B------:R-:W-:Y:S01]  /*1150*/  @!P0 IMAD.IADD R14, R14, 0x1, -R3.reuse ;  /* 0x000000010e0e8824 */ /* 0x100fe200078e0a03 */
[C---:B------:R-:W-:Y:S01]  /*1160*/  ISETP.GT.U32.AND P0, PT, R3.reuse, R16, PT ;  /* 0x000000100300720c */ /* 0x040fe20003f04070 */
[C---:B------:R-:W-:Y:S02]  /*1170*/  VIADD R37, R0.reuse, 0x24 ;  /* 0x0000002400257836 */ /* 0x040fe40000000000 */
[----:B------:R-:W-:Y:S02]  /*1180*/  IMAD R17, R3, R17, R32 ;  /* 0x0000001103117224 */ /* 0x000fe400078e0220 */
[C---:B------:R-:W-:Y:S01]  /*1190*/  VIADD R38, R0.reuse, 0x22 ;  /* 0x0000002200267836 */ /* 0x040fe20000000000 */
[----:B------:R-:W-:Y:S01]  /*11a0*/  IABS R28, R37 ;  /* 0x00000025001c7213 */ /* 0x000fe20000000000 */
[----:B------:R-:W-:Y:S01]  /*11b0*/  @!P6 IMAD.IADD R15, R15, 0x1, -R3 ;  /* 0x000000010f0fe824 */ /* 0x000fe200078e0a03 */
[----:B------:R-:W-:Y:S01]  /*11c0*/  ISETP.GT.U32.AND P6, PT, R3, R17, PT ;  /* 0x000000110300720c */ /* 0x000fe20003fc4070 */
[----:B------:R-:W-:Y:S01]  /*11d0*/  VIADD R39, R0, 0x20 ;  /* 0x0000002000277836 */ /* 0x000fe20000000000 */
[----:B------:R-:W-:Y:S01]  /*11e0*/  IABS R32, R38 ;  /* 0x0000002600207213 */ /* 0x000fe20000000000 */
[----:B------:R-:W-:-:S03]  /*11f0*/  IMAD.HI.U32 R18, R9, R28, RZ ;  /* 0x0000001c09127227 */ /* 0x000fc600078e00ff */
[----:B------:R-:W-:Y:S01]  /*1200*/  IABS R36, R39 ;  /* 0x0000002700247213 */ /* 0x000fe20000000000 */
[----:B------:R-:W-:Y:S01]  /*1210*/  @!P3 IMAD.MOV R12, RZ, RZ, -R12 ;  /* 0x000000ffff0cb224 */ /* 0x000fe200078e0a0c */
[----:B------:R-:W-:Y:S01]  /*1220*/  ISETP.GT.U32.AND P3, PT, R3, R15, PT ;  /* 0x0000000f0300720c */ /* 0x000fe20003f64070 */
[----:B------:R-:W-:Y:S01]  /*1230*/  @!P0 IMAD.IADD R16, R16, 0x1, -R3 ;  /* 0x0000000110108824 */ /* 0x000fe200078e0a03 */
[----:B------:R-:W-:Y:S01]  /*1240*/  ISETP.GE.AND P0, PT, R25, RZ, PT ;  /* 0x000000ff1900720c */ /* 0x000fe20003f06270 */
[----:B------:R-:W-:Y:S02]  /*1250*/  VIADD R41, R0, 0x1e ;  /* 0x0000001e00297836 */ /* 0x000fe40000000000 */
[----:B------:R-:W-:Y:S02]  /*1260*/  IMAD.MOV R18, RZ, RZ, -R18 ;  /* 0x000000ffff127224 */ /* 0x000fe400078e0a12 */
[----:B------:R-:W-:Y:S01]  /*1270*/  IMAD.HI.U32 R19, R9, R32, RZ ;  /* 0x0000002009137227 */ /* 0x000fe200078e00ff */
[----:B------:R-:W-:-:S03]  /*1280*/  IABS R33, R41 ;  /* 0x0000002900217213 */ /* 0x000fc60000000000 */
[----:B------:R-:W-:-:S04]  /*1290*/  IMAD.HI.U32 R25, R9, R36, RZ ;  /* 0x0000002409197227 */ /* 0x000fc800078e00ff */
[----:B------:R-:W-:Y:S02]  /*12a0*/  IMAD R18, R3, R18, R28 ;  /* 0x0000001203127224 */ /* 0x000fe400078e021c */
[----:B------:R-:W-:Y:S02]  /*12b0*/  IMAD.MOV R19, RZ, RZ, -R19 ;  /* 0x000000ffff137224 */ /* 0x000fe400078e0a13 */
[----:B------:R-:W-:Y:S01]  /*12c0*/  @!P6 IMAD.IADD R17, R17, 0x1, -R3 ;  /* 0x000000011111e824 */ /* 0x000fe200078e0a03 */
[C---:B------:R-:W-:Y:S01]  /*12d0*/  ISETP.GT.U32.AND P6, PT, R3.reuse, R16, PT ;  /* 0x000000100300720c */ /* 0x040fe20003fc4070 */
[----:B------:R-:W-:Y:S02]  /*12e0*/  IMAD.MOV R25, RZ, RZ, -R25 ;  /* 0x000000ffff197224 */ /* 0x000fe400078e0a19 */
[----:B------:R-:W-:Y:S01]  /*12f0*/  @!P4 IMAD.MOV R13, RZ, RZ, -R13 ;  /* 0x000000ffff0dc224 */ /* 0x000fe200078e0a0d */
[C---:B------:R-:W-:Y:S01]  /*1300*/  ISETP.GT.U32.AND P4, PT, R3.reuse, R17, PT ;  /* 0x000000110300720c */ /* 0x040fe20003f84070 */
[----:B------:R-:W-:-:S02]  /*1310*/  IMAD R28, R3, R19, R32 ;  /* 0x00000013031c7224 */ /* 0x000fc400078e0220 */
[----:B------:R-:W-:Y:S01]  /*1320*/  @!P1 IMAD.MOV R14, RZ, RZ, -R14 ;  /* 0x000000ffff0e9224 */ /* 0x000fe200078e0a0e */
[C---:B------:R-:W-:Y:S01]  /*1330*/  ISETP.GT.U32.AND P1, PT, R3.reuse, R18, PT ;  /* 0x000000120300720c */ /* 0x040fe20003f24070 */
[----:B------:R-:W-:Y:S02]  /*1340*/  IMAD R32, R3, R25, R36 ;  /* 0x0000001903207224 */ /* 0x000fe400078e0224 */
[----:B------:R-:W-:Y:S02]  /*1350*/  IMAD.MOV.U32 R36, RZ, RZ, R33 ;  /* 0x000000ffff247224 */ /* 0x000fe400078e0021 */
[----:B------:R-:W-:Y:S01]  /*1360*/  @!P3 IMAD.IADD R15, R15, 0x1, -R3 ;  /* 0x000000010f0fb824 */ /* 0x000fe200078e0a03 */
[----:B------:R-:W-:Y:S01]  /*1370*/  ISETP.GT.U32.AND P3, PT, R3, R28, PT ;  /* 0x0000001c0300720c */ /* 0x000fe20003f64070 */
[----:B------:R-:W-:-:S04]  /*1380*/  IMAD.HI.U32 R19, R9, R36, RZ ;  /* 0x0000002409137227 */ /* 0x000fc800078e00ff */
[----:B------:R-:W-:Y:S02]  /*1390*/  IMAD.MOV R19, RZ, RZ, -R19 ;  /* 0x000000ffff137224 */ /* 0x000fe400078e0a13 */
[--C-:B------:R-:W-:Y:S01]  /*13a0*/  @!P6 IMAD.IADD R16, R16, 0x1, -R3.reuse ;  /* 0x000000011010e824 */ /* 0x100fe200078e0a03 */
[----:B------:R-:W-:Y:S01]  /*13b0*/  ISETP.GT.U32.AND P6, PT, R3, R32, PT ;  /* 0x000000200300720c */ /* 0x000fe20003fc4070 */
[--C-:B------:R-:W-:Y:S01]  /*13c0*/  @!P4 IMAD.IADD R17, R17, 0x1, -R3.reuse ;  /* 0x000000011111c824 */ /* 0x100fe200078e0a03 */
[----:B------:R-:W-:Y:S01]  /*13d0*/  ISETP.GE.AND P4, PT, R37, RZ, PT ;  /* 0x000000ff2500720c */ /* 0x000fe20003f86270 */
[--C-:B------:R-:W-:Y:S01]  /*13e0*/  @!P1 IMAD.IADD R18, R18, 0x1, -R3.reuse ;  /* 0x0000000112129824 */ /* 0x100fe200078e0a03 */
[----:B------:R-:W-:Y:S01]  /*13f0*/  ISETP.GE.AND P1, PT, R38, RZ, PT ;  /* 0x000000ff2600720c */ /* 0x000fe20003f26270 */
[C---:B------:R-:W-:Y:S02]  /*1400*/  IMAD R36, R3.reuse, R19, R36 ;  /* 0x0000001303247224 */ /* 0x040fe400078e0224 */
[----:B------:R-:W-:Y:S01]  /*1410*/  @!P3 IMAD.IADD R28, R28, 0x1, -R3 ;  /* 0x000000011c1cb824 */ /* 0x000fe200078e0a03 */
[C---:B------:R-:W-:Y:S01]  /*1420*/  ISETP.GT.U32.AND P3, PT, R3.reuse, R18, PT ;  /* 0x000000120300720c */ /* 0x040fe20003f64070 */
[----:B------:R-:W-:Y:S01]  /*1430*/  @!P0 IMAD.MOV R17, RZ, RZ, -R17 ;  /* 0x000000ffff118224 */ /* 0x000fe200078e0a11 */
[----:B------:R-:W-:Y:S01]  /*1440*/  ISETP.GT.U32.AND P0, PT, R3, R36, PT ;  /* 0x000000240300720c */ /* 0x000fe20003f04070 */
[----:B------:R-:W-:-:S02]  /*1450*/  VIADD R33, R0, 0x1c ;  /* 0x0000001c00217836 */ /* 0x000fc40000000000 */
[----:B------:R-:W-:Y:S02]  /*1460*/  VIADD R43, R0, 0x1a ;  /* 0x0000001a002b7836 */ /* 0x000fe40000000000 */
[----:B------:R-:W-:Y:S01]  /*1470*/  @!P6 IMAD.IADD R32, R32, 0x1, -R3 ;  /* 0x000000012020e824 */ /* 0x000fe200078e0a03 */
[----:B------:R-:W-:Y:S01]  /*1480*/  IABS R40, R33 ;  /* 0x0000002100287213 */ /* 0x000fe20000000000 */
[----:B------:R-:W-:Y:S01]  /*1490*/  @!P5 IMAD.MOV R15, RZ, RZ, -R15 ;  /* 0x000000ffff0fd224 */ /* 0x000fe200078e0a0f */
[C---:B------:R-:W-:Y:S01]  /*14a0*/  ISETP.GT.U32.AND P6, PT, R3.reuse, R28, PT ;  /* 0x0000001c0300720c */ /* 0x040fe20003fc4070 */
[----:B------:R-:W-:Y:S01]  /*14b0*/  @!P2 IMAD.MOV R16, RZ, RZ, -R16 ;  /* 0x000000ffff10a224 */ /* 0x000fe200078e0a10 */
[----:B------:R-:W-:Y:S01]  /*14c0*/  IABS R42, R43 ;  /* 0x0000002b002a7213 */ /* 0x000fe20000000000 */
[--C-:B------:R-:W-:Y:S01]  /*14d0*/  @!P3 IMAD.IADD R18, R18, 0x1, -R3.reuse ;  /* 0x000000011212b824 */ /* 0x100fe200078e0a03 */
[----:B------:R-:W-:Y:S01]  /*14e0*/  ISETP.GT.U32.AND P5, PT, R3, R32, PT ;  /* 0x000000200300720c */ /* 0x000fe20003fa4070 */
[----:B------:R-:W-:Y:S01]  /*14f0*/  @!P0 IMAD.IADD R36, R36, 0x1, -R3 ;  /* 0x0000000124248824 */ /* 0x000fe200078e0a03 */
[----:B------:R-:W-:Y:S01]  /*1500*/  ISETP.GE.AND P2, PT, R39, RZ, PT ;  /* 0x000000ff2700720c */ /* 0x000fe20003f46270 */
[----:B------:R-:W-:Y:S01]  /*1510*/  IMAD.HI.U32 R19, R9, R40, RZ ;  /* 0x0000002809137227 */ /* 0x000fe200078e00ff */
[----:B------:R-:W-:-:S03]  /*1520*/  ISETP.GE.AND P3, PT, R41, RZ, PT ;  /* 0x000000ff2900720c */ /* 0x000fc60003f66270 */
[----:B------:R-:W-:Y:S01]  /*1530*/  @!P4 IMAD.MOV R18, RZ, RZ, -R18 ;  /* 0x000000ffff12c224 */ /* 0x000fe200078e0a12 */
[----:B------:R-:W-:Y:S01]  /*1540*/  ISETP.GT.U32.AND P4, PT, R3, R36, PT ;  /* 0x000000240300720c */ /* 0x000fe20003f84070 */
[----:B------:R-:W-:-:S04]  /*1550*/  IMAD.HI.U32 R25, R9, R42, RZ ;  /* 0x0000002a09197227 */ /* 0x000fc800078e00ff */
[----:B------:R-:W-:Y:S02]  /*1560*/  IMAD.MOV R19, RZ, RZ, -R19 ;  /* 0x000000ffff137224 */ /* 0x000fe400078e0a13 */
[----:B------:R-:W-:Y:S02]  /*1570*/  IMAD.MOV R25, RZ, RZ, -R25 ;  /* 0x000000ffff197224 */ /* 0x000fe400078e0a19 */
[--C-:B------:R-:W-:Y:S01]  /*1580*/  @!P6 IMAD.IADD R28, R28, 0x1, -R3.reuse ;  /* 0x000000011c1ce824 */ /* 0x100fe200078e0a03 */
[----:B------:R-:W-:Y:S01]  /*1590*/  ISETP.GE.AND P6, PT, R33, RZ, PT ;  /* 0x000000ff2100720c */ /* 0x000fe20003fc6270 */
[C---:B------:R-:W-:Y:S02]  /*15a0*/  IMAD R40, R3.reuse, R19, R40 ;  /* 0x0000001303287224 */ /* 0x040fe400078e0228 */
[C---:B------:R-:W-:Y:S02]  /*15b0*/  IMAD R42, R3.reuse, R25, R42 ;  /* 0x00000019032a7224 */ /* 0x040fe400078e022a */
[----:B------:R-:W-:Y:S01]  /*15c0*/  @!P1 IMAD.MOV R28, RZ, RZ, -R28 ;  /* 0x000000ffff1c9224 */ /* 0x000fe200078e0a1c */
[C---:B------:R-:W-:Y:S01]  /*15d0*/  ISETP.GT.U32.AND P1, PT, R3.reuse, R40, PT ;  /* 0x000000280300720c */ /* 0x040fe20003f24070 */
[----:B------:R-:W-:Y:S01]  /*15e0*/  @!P4 IMAD.IADD R36, R36, 0x1, -R3 ;  /* 0x000000012424c824 */ /* 0x000fe200078e0a03 */
[----:B------:R-:W-:Y:S01]  /*15f0*/  ISETP.GT.U32.AND P4, PT, R3, R42, PT ;  /* 0x0000002a0300720c */ /* 0x000fe20003f84070 */
[----:B------:R-:W-:-:S02]  /*1600*/  VIADD R19, R0, 0x18 ;  /* 0x0000001800137836 */ /* 0x000fc40000000000 */
[----:B------:R-:W-:Y:S02]  /*1610*/  VIADD R25, R0, 0x16 ;  /* 0x0000001600197836 */ /* 0x000fe40000000000 */
[--C-:B------:R-:W-:Y:S01]  /*1620*/  @!P5 IMAD.IADD R32, R32, 0x1, -R3.reuse ;  /* 0x000000012020d824 */ /* 0x100fe200078e0a03 */
[----:B------:R-:W-:Y:S01]  /*1630*/  IABS R44, R19 ;  /* 0x00000013002c7213 */ /* 0x000fe20000000000 */
[----:B------:R-:W-:Y:S01]  /*1640*/  VIADD R39, R0, 0x14 ;  /* 0x0000001400277836 */ /* 0x000fe20000000000 */
[----:B------:R-:W-:Y:S01]  /*1650*/  ISETP.GE.AND P0, PT, R19, RZ, PT ;  /* 0x000000ff1300720c */ /* 0x000fe20003f06270 */
[----:B------:R-:W-:Y:S01]  /*1660*/  @!P2 IMAD.MOV R32, RZ, RZ, -R32 ;  /* 0x000000ffff20a224 */ /* 0x000fe200078e0a20 */
[----:B------:R-:W-:Y:S01]  /*1670*/  IABS R46, R25 ;  /* 0x00000019002e7213 */ /* 0x000fe20000000000 */
[--C-:B------:R-:W-:Y:S01]  /*1680*/  @!P1 IMAD.IADD R40, R40, 0x1, -R3.reuse ;  /* 0x0000000128289824 */ /* 0x100fe200078e0a03 */
[----:B------:R-:W-:Y:S01]  /*1690*/  ISETP.GE.AND P2, PT, R25, RZ, PT ;  /* 0x000000ff1900720c */ /* 0x000fe20003f46270 */
[----:B------:R-:W-:Y:S01]  /*16a0*/  @!P4 IMAD.IADD R42, R42, 0x1, -R3 ;  /* 0x000000012a2ac824 */ /* 0x000fe200078e0a03 */
[----:B------:R-:W-:Y:S01]  /*16b0*/  IABS R48, R39 ;  /* 0x0000002700307213 */ /* 0x000fe20000000000 */
[----:B------:R-:W-:Y:S01]  /*16c0*/  IMAD.HI.U32 R19, R9, R44, RZ ;  /* 0x0000002c09137227 */ /* 0x000fe200078e00ff */
[----:B------:R-:W-:-:S02]  /*16d0*/  ISETP.GT.U32.AND P1, PT, R3, R40, PT ;  /* 0x000000280300720c */ /* 0x000fc40003f24070 */
[----:B------:R-:W-:Y:S01]  /*16e0*/  ISETP.GT.U32.AND P4, PT, R3, R42, PT ;  /* 0x0000002a0300720c */ /* 0x000fe20003f84070 */
[----:B------:R-:W-:Y:S01]  /*16f0*/  IMAD.HI.U32 R25, R9, R46, RZ ;  /* 0x0000002e09197227 */ /* 0x000fe200078e00ff */
[----:B------:R-:W-:-:S03]  /*1700*/  ISETP.GE.AND P5, PT, R43, RZ, PT ;  /* 0x000000ff2b00720c */ /* 0x000fc60003fa6270 */
[----:B------:R-:W-:Y:S02]  /*1710*/  IMAD.MOV R33, RZ, RZ, -R19 ;  /* 0x000000ffff217224 */ /* 0x000fe400078e0a13 */
[----:B------:R-:W-:Y:S02]  /*1720*/  IMAD.MOV R37, RZ, RZ, -R25 ;  /* 0x000000ffff257224 */ /* 0x000fe400078e0a19 */
[C---:B------:R-:W-:Y:S02]  /*1730*/  IMAD R44, R3.reuse, R33, R44 ;  /* 0x00000021032c7224 */ /* 0x040fe400078e022c */
[C---:B------:R-:W-:Y:S02]  /*1740*/  IMAD R46, R3.reuse, R37, R46 ;  /* 0x00000025032e7224 */ /* 0x040fe400078e022e */
[--C-:B------:R-:W-:Y:S01]  /*1750*/  @!P1 IMAD.IADD R40, R40, 0x1, -R3.reuse ;  /* 0x0000000128289824 */ /* 0x100fe200078e0a03 */
[C---:B------:R-:W-:Y:S01]  /*1760*/  ISETP.GT.U32.AND P1, PT, R3.reuse, R44, PT ;  /* 0x0000002c0300720c */ /* 0x040fe20003f24070 */
[----:B------:R-:W-:Y:S01]  /*1770*/  @!P4 IMAD.IADD R42, R42, 0x1, -R3 ;  /* 0x000000012a2ac824 */ /* 0x000fe200078e0a03 */
[----:B------:R-:W-:Y:S01]  /*1780*/  ISETP.GT.U32.AND P4, PT, R3, R46, PT ;  /* 0x0000002e0300720c */ /* 0x000fe20003f84070 */
[----:B------:R-:W-:-:S02]  /*1790*/  VIADD R41, R0, 0x12 ;  /* 0x0000001200297836 */ /* 0x000fc40000000000 */
[----:B------:R-:W-:-:S03]  /*17a0*/  IMAD.HI.U32 R19, R9, R48, RZ ;  /* 0x0000003009137227 */ /* 0x000fc600078e00ff */
[----:B------:R-:W-:Y:S01]  /*17b0*/  IABS R50, R41 ;  /* 0x0000002900327213 */ /* 0x000fe20000000000 */
[----:B------:R-:W-:Y:S02]  /*17c0*/  IMAD.MOV R19, RZ, RZ, -R19 ;  /* 0x000000ffff137224 */ /* 0x000fe400078e0a13 */
[----:B------:R-:W-:Y:S02]  /*17d0*/  VIADD R33, R0, 0x10 ;  /* 0x0000001000217836 */ /* 0x000fe40000000000 */
[--C-:B------:R-:W-:Y:S02]  /*17e0*/  @!P1 IMAD.IADD R44, R44, 0x1, -R3.reuse ;  /* 0x000000012c2c9824 */ /* 0x100fe400078e0a03 */
[----:B------:R-:W-:Y:S01]  /*17f0*/  @!P4 IMAD.IADD R46, R46, 0x1, -R3 ;  /* 0x000000012e2ec824 */ /* 0x000fe200078e0a03 */
[----:B------:R-:W-:Y:S01]  /*1800*/  IABS R52, R33 ;  /* 0x0000002100347213 */ /* 0x000fe20000000000 */
[C---:B------:R-:W-:Y:S01]  /*1810*/  IMAD R48, R3.reuse, R19, R48 ;  /* 0x0000001303307224 */ /* 0x040fe200078e0230 */
[----:B------:R-:W-:Y:S01]  /*1820*/  ISETP.GT.U32.AND P4, PT, R3, R44, PT ;  /* 0x0000002c0300720c */ /* 0x000fe20003f84070 */
[----:B------:R-:W-:-:S03]  /*1830*/  IMAD.HI.U32 R25, R9, R50, RZ ;  /* 0x0000003209197227 */ /* 0x000fc600078e00ff */
[C---:B------:R-:W-:Y:S01]  /*1840*/  ISETP.GT.U32.AND P1, PT, R3.reuse, R48, PT ;  /* 0x000000300300720c */ /* 0x040fe20003f24070 */
[----:B------:R-:W-:Y:S02]  /*1850*/  IMAD.MOV R25, RZ, RZ, -R25 ;  /* 0x000000ffff197224 */ /* 0x000fe400078e0a19 */
[C---:B------:R-:W-:Y:S02]  /*1860*/  VIADD R43, R0.reuse, 0xc ;  /* 0x0000000c002b7836 */ /* 0x040fe40000000000 */
[----:B------:R-:W-:Y:S02]  /*1870*/  IMAD R50, R3, R25, R50 ;  /* 0x0000001903327224 */ /* 0x000fe400078e0232 */
[----:B------:R-:W-:Y:S01]  /*1880*/  IMAD.MOV.U32 R38, RZ, RZ, R36 ;  /* 0x000000ffff267224 */ /* 0x000fe200078e0024 */
[----:B------:R-:W-:Y:S01]  /*1890*/  IABS R56, R43 ;  /* 0x0000002b00387213 */ /* 0x000fe20000000000 */
[----:B------:R-:W-:Y:S02]  /*18a0*/  VIADD R37, R0, 0xe ;  /* 0x0000000e00257836 */ /* 0x000fe40000000000 */
[----:B------:R-:W-:-:S03]  /*18b0*/  IMAD.HI.U32 R19, R9, R52, RZ ;  /* 0x0000003409137227 */ /* 0x000fc600078e00ff */
[----:B------:R-:W-:Y:S01]  /*18c0*/  IABS R54, R37 ;  /* 0x0000002500367213 */ /* 0x000fe20000000000 */
[----:B------:R-:W-:Y:S01]  /*18d0*/  @!P3 IMAD.MOV R38, RZ, RZ, -R38 ;  /* 0x000000ffff26b224 */ /* 0x000fe200078e0a26 */
[C---:B------:R-:W-:Y:S01]  /*18e0*/  ISETP.GT.U32.AND P3, PT, R3.reuse, R46, PT ;  /* 0x0000002e0300720c */ /* 0x040fe20003f64070 */
[----:B------:R-:W-:Y:S01]  /*18f0*/  @!P4 IMAD.IADD R44, R44, 0x1, -R3 ;  /* 0x000000012c2cc824 */ /* 0x000fe200078e0a03 */
[----:B------:R-:W-:Y:S01]  /*1900*/  ISETP.GT.U32.AND P4, PT, R3, R50, PT ;  /* 0x000000320300720c */ /* 0x000fe20003f84070 */
[----:B------:R-:W-:Y:S02]  /*1910*/  IMAD.MOV R19, RZ, RZ, -R19 ;  /* 0x000000ffff137224 */ /* 0x000fe400078e0a13 */
[----:B------:R-:W-:-:S04]  /*1920*/  IMAD.HI.U32 R25, R9, R56, RZ ;  /* 0x0000003809197227 */ /* 0x000fc800078e00ff */
[----:B------:R-:W-:Y:S02]  /*1930*/  @!P1 IMAD.IADD R48, R48, 0x1, -R3 ;  /* 0x0000000130309824 */ /* 0x000fe400078e0a03 */
[C---:B------:R-:W-:Y:S02]  /*1940*/  VIADD R45, R0.reuse, 0xa ;  /* 0x0000000a002d7836 */ /* 0x040fe40000000000 */
[----:B------:R-:W-:Y:S01]  /*1950*/  VIADD R47, R0, 0x8 ;  /* 0x00000008002f7836 */ /* 0x000fe20000000000 */
[C---:B------:R-:W-:Y:S01]  /*1960*/  ISETP.GT.U32.AND P1, PT, R3.reuse, R48, PT ;  /* 0x000000300300720c */ /* 0x040fe20003f24070 */
[----:B------:R-:W-:Y:S01]  /*1970*/  IMAD R52, R3, R19, R52 ;  /* 0x0000001303347224 */ /* 0x000fe200078e0234 */
[----:B------:R-:W-:Y:S01]  /*1980*/  IABS R58, R45 ;  /* 0x0000002d003a7213 */ /* 0x000fe20000000000 */
[----:B------:R-:W-:Y:S01]  /*1990*/  IMAD.MOV R25, RZ, RZ, -R25 ;  /* 0x000000ffff197224 */ /* 0x000fe200078e0a19 */
[----:B------:R-:W-:Y:S01]  /*19a0*/  IABS R60, R47 ;  /* 0x0000002f003c7213 */ /* 0x000fe20000000000 */
[----:B------:R-:W-:-:S04]  /*19b0*/  IMAD.HI.U32 R19, R9, R54, RZ ;  /* 0x0000003609137227 */ /* 0x000fc800078e00ff */
[C---:B------:R-:W-:Y:S02]  /*19c0*/  IMAD R56, R3.reuse, R25, R56 ;  /* 0x0000001903387224 */ /* 0x040fe400078e0238 */
[----:B------:R-:W-:Y:S02]  /*19d0*/  IMAD.MOV R19, RZ, RZ, -R19 ;  /* 0x000000ffff137224 */ /* 0x000fe400078e0a13 */
[--C-:B------:R-:W-:Y:S01]  /*19e0*/  @!P3 IMAD.IADD R46, R46, 0x1, -R3.reuse ;  /* 0x000000012e2eb824 */ /* 0x100fe200078e0a03 */
[C---:B------:R-:W-:Y:S01]  /*19f0*/  ISETP.GT.U32.AND P3, PT, R3.reuse, R52, PT ;  /* 0x000000340300720c */ /* 0x040fe20003f64070 */
[----:B------:R-:W-:Y:S01]  /*1a00*/  @!P4 IMAD.IADD R50, R50, 0x1, -R3 ;  /* 0x000000013232c824 */ /* 0x000fe200078e0a03 */
[C---:B------:R-:W-:Y:S01]  /*1a10*/  ISETP.GT.U32.AND P4, PT, R3.reuse, R56, PT ;  /* 0x000000380300720c */ /* 0x040fe20003f84070 */
[----:B------:R-:W-:Y:S02]  /*1a20*/  IMAD R36, R3, R19, R54 ;  /* 0x0000001303247224 */ /* 0x000fe400078e0236 */
[----:B------:R-:W-:-:S04]  /*1a30*/  IMAD.HI.U32 R19, R9, R58, RZ ;  /* 0x0000003a09137227 */ /* 0x000fc800078e00ff */
[----:B------:R-:W-:-:S04]  /*1a40*/  IMAD.HI.U32 R25, R9, R60, RZ ;  /* 0x0000003c09197227 */ /* 0x000fc800078e00ff */
[----:B------:R-:W-:Y:S02]  /*1a50*/  IMAD.MOV R19, RZ, RZ, -R19 ;  /* 0x000000ffff137224 */ /* 0x000fe400078e0a13 */
[----:B------:R-:W-:Y:S02]  /*1a60*/  IMAD.MOV R25, RZ, RZ, -R25 ;  /* 0x000000ffff197224 */ /* 0x000fe400078e0a19 */
[--C-:B------:R-:W-:Y:S01]  /*1a70*/  @!P1 IMAD.IADD R48, R48, 0x1, -R3.reuse ;  /* 0x0000000130309824 */ /* 0x100fe200078e0a03 */
[C---:B------:R-:W-:Y:S01]  /*1a80*/  ISETP.GT.U32.AND P1, PT, R3.reuse, R36, PT ;  /* 0x000000240300720c */ /* 0x040fe20003f24070 */
[C---:B------:R-:W-:Y:S02]  /*1a90*/  IMAD R58, R3.reuse, R19, R58 ;  /* 0x00000013033a7224 */ /* 0x040fe400078e023a */
[C---:B------:R-:W-:Y:S02]  /*1aa0*/  IMAD R60, R3.reuse, R25, R60 ;  /* 0x00000019033c7224 */ /* 0x040fe400078e023c */
[--C-:B------:R-:W-:Y:S01]  /*1ab0*/  @!P3 IMAD.IADD R52, R52, 0x1, -R3.reuse ;  /* 0x000000013434b824 */ /* 0x100fe200078e0a03 */
[C---:B------:R-:W-:Y:S01]  /*1ac0*/  ISETP.GT.U32.AND P3, PT, R3.reuse, R58, PT ;  /* 0x0000003a0300720c */ /* 0x040fe20003f64070 */
[----:B------:R-:W-:Y:S01]  /*1ad0*/  @!P4 IMAD.IADD R56, R56, 0x1, -R3 ;  /* 0x000000013838c824 */ /* 0x000fe200078e0a03 */
[----:B------:R-:W-:Y:S01]  /*1ae0*/  ISETP.GT.U32.AND P4, PT, R3, R60, PT ;  /* 0x0000003c0300720c */ /* 0x000fe20003f84070 */
[----:B------:R-:W-:-:S02]  /*1af0*/  VIADD R49, R0, 0x6 ;  /* 0x0000000600317836 */ /* 0x000fc40000000000 */
[----:B------:R-:W-:Y:S02]  /*1b00*/  VIADD R51, R0, 0x4 ;  /* 0x0000000400337836 */ /* 0x000fe40000000000 */
[--C-:B------:R-:W-:Y:S01]  /*1b10*/  @!P1 IMAD.IADD R36, R36, 0x1, -R3.reuse ;  /* 0x0000000124249824 */ /* 0x100fe200078e0a03 */
[----:B------:R-:W-:Y:S01]  /*1b20*/  IABS R62, R49 ;  /* 0x00000031003e7213 */ /* 0x000fe20000000000 */
[C---:B------:R-:W-:Y:S01]  /*1b30*/  VIADD R53, R0.reuse, 0x2 ;  /* 0x0000000200357836 */ /* 0x040fe20000000000 */
[----:B------:R-:W-:Y:S01]  /*1b40*/  ISETP.GE.AND P1, PT, R0, RZ, PT ;  /* 0x000000ff0000720c */ /* 0x000fe20003f26270 */
[----:B------:R-:W-:Y:S01]  /*1b50*/  @!P5 IMAD.MOV R42, RZ, RZ, -R42 ;  /* 0x000000ffff2ad224 */ /* 0x000fe200078e0a2a */
[----:B------:R-:W-:Y:S01]  /*1b60*/  ISETP.GT.U32.AND P5, PT, R3, R52, PT ;  /* 0x000000340300720c */ /* 0x000fe20003fa4070 */
[----:B------:R-:W-:Y:S01]  /*1b70*/  IMAD.HI.U32 R0, R9, R62, RZ ;  /* 0x0000003e09007227 */ /* 0x000fe200078e00ff */
[----:B------:R-:W-:Y:S02]  /*1b80*/  IABS R64, R51 ;  /* 0x0000003300407213 */ /* 0x000fe40000000000 */
[----:B------:R-:W-:Y:S01]  /*1b90*/  IABS R66, R53 ;  /* 0x0000003500427213 */ /* 0x000fe20000000000 */
[--C-:B------:R-:W-:Y:S01]  /*1ba0*/  @!P3 IMAD.IADD R58, R58, 0x1, -R3.reuse ;  /* 0x000000013a3ab824 */ /* 0x100fe200078e0a03 */
[----:B------:R-:W-:Y:S01]  /*1bb0*/  ISETP.GE.AND P3, PT, R39, RZ, PT ;  /* 0x000000ff2700720c */ /* 0x000fe20003f66270 */
[----:B------:R-:W-:Y:S01]  /*1bc0*/  @!P4 IMAD.IADD R60, R60, 0x1, -R3 ;  /* 0x000000013c3cc824 */ /* 0x000fe200078e0a03 */
[----:B------:R-:W-:Y:S01]  /*1bd0*/  ISETP.GT.U32.AND P4, PT, R3, R50, PT ;  /* 0x000000320300720c */ /* 0x000fe20003f84070 */
[----:B------:R-:W-:-:S02]  /*1be0*/  IMAD.MOV R25, RZ, RZ, -R0 ;  /* 0x000000ffff197224 */ /* 0x000fc400078e0a00 */
[----:B------:R-:W-:-:S04]  /*1bf0*/  IMAD.HI.U32 R0, R9, R68, RZ ;  /* 0x0000004409007227 */ /* 0x000fc800078e00ff */
[----:B------:R-:W-:Y:S02]  /*1c00*/  IMAD.MOV R0, RZ, RZ, -R0 ;  /* 0x000000ffff007224 */ /* 0x000fe400078e0a00 */
[C---:B------:R-:W-:Y:S02]  /*1c10*/  IMAD R62, R3.reuse, R25, R62 ;  /* 0x00000019033e7224 */ /* 0x040fe400078e023e */
[----:B------:R-:W-:Y:S01]  /*1c20*/  @!P6 IMAD.MOV R40, RZ, RZ, -R40 ;  /* 0x000000ffff28e224 */ /* 0x000fe200078e0a28 */
[C---:B------:R-:W-:Y:S01]  /*1c30*/  ISETP.GT.U32.AND P6, PT, R3.reuse, R58, PT ;  /* 0x0000003a0300720c */ /* 0x040fe20003fc4070 */
[----:B------:R-:W-:Y:S01]  /*1c40*/  @!P0 IMAD.MOV R44, RZ, RZ, -R44 ;  /* 0x000000ffff2c8224 */ /* 0x000fe200078e0a2c */
[C---:B------:R-:W-:Y:S01]  /*1c50*/  ISETP.GT.U32.AND P0, PT, R3.reuse, R36, PT ;  /* 0x000000240300720c */ /* 0x040fe20003f04070 */
[----:B------:R-:W-:Y:S01]  /*1c60*/  IMAD R68, R3, R0, R68 ;  /* 0x0000000003447224 */ /* 0x000fe200078e0244 */
[----:B------:R-:W1:Y:S01]  /*1c70*/  LDC R25, c[0x0][0x3b0] ;  /* 0x0000ec00ff197b82 */ /* 0x000e620000000800 */
[----:B------:R-:W-:-:S04]  /*1c80*/  IMAD.HI.U32 R19, R9, R64, RZ ;  /* 0x0000004009137227 */ /* 0x000fc800078e00ff */
[----:B------:R-:W-:-:S04]  /*1c90*/  IMAD.HI.U32 R9, R9, R66, RZ ;  /* 0x0000004209097227 */ /* 0x000fc800078e00ff */
[----:B------:R-:W-:Y:S01]  /*1ca0*/  @!P2 IMAD.MOV R46, RZ, RZ, -R46 ;  /* 0x000000ffff2ea224 */ /* 0x000fe200078e0a2e */
[C---:B------:R-:W-:Y:S01]  /*1cb0*/  ISETP.GT.U32.AND P2, PT, R3.reuse, R56, PT ;  /* 0x000000380300720c */ /* 0x040fe20003f44070 */
[----:B------:R-:W-:Y:S01]  /*1cc0*/  @!P3 IMAD.MOV R48, RZ, RZ, -R48 ;  /* 0x000000ffff30b224 */ /* 0x000fe200078e0a30 */
[C---:B------:R-:W-:Y:S01]  /*1cd0*/  ISETP.GT.U32.AND P3, PT, R3.reuse, R60, PT ;  /* 0x0000003c0300720c */ /* 0x040fe20003f64070 */
[--C-:B------:R-:W-:Y:S01]  /*1ce0*/  @!P4 IMAD.IADD R50, R50, 0x1, -R3.reuse ;  /* 0x000000013232c824 */ /* 0x100fe200078e0a03 */
[C---:B------:R-:W-:Y:S01]  /*1cf0*/  ISETP.GT.U32.AND P4, PT, R3.reuse, R62, PT ;  /* 0x0000003e0300720c */ /* 0x040fe20003f84070 */
[----:B------:R-:W-:Y:S01]  /*1d00*/  @!P5 IMAD.IADD R52, R52, 0x1, -R3 ;  /* 0x000000013434d824 */ /* 0x000fe200078e0a03 */
[----:B------:R-:W-:Y:S01]  /*1d10*/  ISETP.GT.U32.AND P5, PT, R3, R68, PT ;  /* 0x000000440300720c */ /* 0x000fe20003fa4070 */
[----:B------:R-:W-:Y:S02]  /*1d20*/  IMAD.MOV R19, RZ, RZ, -R19 ;  /* 0x000000ffff137224 */ /* 0x000fe400078e0a13 */
[----:B------:R-:W-:-:S02]  /*1d30*/  IMAD.MOV R9, RZ, RZ, -R9 ;  /* 0x000000ffff097224 */ /* 0x000fc400078e0a09 */
[C---:B------:R-:W-:Y:S02]  /*1d40*/  IMAD R64, R3.reuse, R19, R64 ;  /* 0x0000001303407224 */ /* 0x040fe400078e0240 */
[C---:B------:R-:W-:Y:S01]  /*1d50*/  IMAD R66, R3.reuse, R9, R66 ;  /* 0x0000000903427224 */ /* 0x040fe200078e0242 */
[----:B------:R-:W-:Y:S01]  /*1d60*/  SHF.R.S32.HI R9, RZ, 0x2, R26 ;  /* 0x00000002ff097819 */ /* 0x000fe2000001141a */
[--C-:B------:R-:W-:Y:S01]  /*1d70*/  @!P0 IMAD.IADD R36, R36, 0x1, -R3.reuse ;  /* 0x0000000124248824 */ /* 0x100fe200078e0a03 */
[C---:B------:R-:W-:Y:S01]  /*1d80*/  ISETP.GT.U32.AND P0, PT, R3.reuse, R64, PT ;  /* 0x000000400300720c */ /* 0x040fe20003f04070 */
[--C-:B------:R-:W-:Y:S01]  /*1d90*/  @!P6 IMAD.IADD R58, R58, 0x1, -R3.reuse ;  /* 0x000000013a3ae824 */ /* 0x100fe200078e0a03 */
[----:B------:R-:W-:Y:S01]  /*1da0*/  ISETP.GT.U32.AND P6, PT, R3, R66, PT ;  /* 0x000000420300720c */ /* 0x000fe20003fc4070 */
[--C-:B------:R-:W-:Y:S01]  /*1db0*/  @!P2 IMAD.IADD R56, R56, 0x1, -R3.reuse ;  /* 0x000000013838a824 */ /* 0x100fe200078e0a03 */
[----:B------:R-:W-:Y:S01]  /*1dc0*/  ISETP.GE.AND P2, PT, R41, RZ, PT ;  /* 0x000000ff2900720c */ /* 0x000fe20003f46270 */
[--C-:B------:R-:W-:Y:S01]  /*1dd0*/  @!P3 IMAD.IADD R60, R60, 0x1, -R3.reuse ;  /* 0x000000013c3cb824 */ /* 0x100fe200078e0a03 */
[----:B------:R-:W-:Y:S01]  /*1de0*/  ISETP.GE.AND P3, PT, R33, RZ, PT ;  /* 0x000000ff2100720c */ /* 0x000fe20003f66270 */
[--C-:B------:R-:W-:Y:S01]  /*1df0*/  @!P4 IMAD.IADD R62, R62, 0x1, -R3.reuse ;  /* 0x000000013e3ec824 */ /* 0x100fe200078e0a03 */
[----:B------:R-:W-:Y:S01]  /*1e00*/  ISETP.GE.AND P4, PT, R37, RZ, PT ;  /* 0x000000ff2500720c */ /* 0x000fe20003f86270 */
[--C-:B------:R-:W-:Y:S01]  /*1e10*/  @!P5 IMAD.IADD R68, R68, 0x1, -R3.reuse ;  /* 0x000000014444d824 */ /* 0x100fe200078e0a03 */
[----:B------:R-:W-:Y:S01]  /*1e20*/  ISETP.GE.AND P5, PT, R43, RZ, PT ;  /* 0x000000ff2b00720c */ /* 0x000fe20003fa6270 */
[----:B------:R-:W-:Y:S01]  /*1e30*/  IMAD.MOV.U32 R54, RZ, RZ, R36 ;  /* 0x000000ffff367224 */ /* 0x000fe200078e0024 */
[----:B------:R-:W-:Y:S01]  /*1e40*/  SGXT R9, R9, 0x1 ;  /* 0x000000010909781a */ /* 0x000fe20000000200 */
[--C-:B------:R-:W-:Y:S01]  /*1e50*/  @!P0 IMAD.IADD R64, R64, 0x1, -R3.reuse ;  /* 0x0000000140408824 */ /* 0x100fe200078e0a03 */
[----:B------:R-:W-:Y:S01]  /*1e60*/  ISETP.GE.AND P0, PT, R45, RZ, PT ;  /* 0x000000ff2d00720c */ /* 0x000fe20003f06270 */
[----:B------:R-:W-:Y:S01]  /*1e70*/  @!P6 IMAD.IADD R66, R66, 0x1, -R3 ;  /* 0x000000014242e824 */ /* 0x000fe200078e0a03 */
[----:B------:R-:W-:Y:S01]  /*1e80*/  LOP3.LUT R9, R9, 0x90, RZ, 0xc0, !PT ;  /* 0x0000009009097812 */ /* 0x000fe200078ec0ff */
[----:B------:R-:W-:Y:S01]  /*1e90*/  @!P2 IMAD.MOV R50, RZ, RZ, -R50 ;  /* 0x000000ffff32a224 */ /* 0x000fe200078e0a32 */
[C---:B------:R-:W-:Y:S01]  /*1ea0*/  ISETP.GT.U32.AND P2, PT, R3.reuse, R62, PT ;  /* 0x0000003e0300720c */ /* 0x040fe20003f44070 */
[----:B------:R-:W-:Y:S01]  /*1eb0*/  @!P3 IMAD.MOV R52, RZ, RZ, -R52 ;  /* 0x000000ffff34b224 */ /* 0x000fe200078e0a34 */
[C---:B------:R-:W-:Y:S01]  /*1ec0*/  ISETP.GT.U32.AND P3, PT, R3.reuse, R68, PT ;  /* 0x000000440300720c */ /* 0x040fe20003f64070 */
[----:B------:R-:W-:Y:S01]  /*1ed0*/  @!P4 IMAD.MOV R54, RZ, RZ, -R54 ;  /* 0x000000ffff36c224 */ /* 0x000fe200078e0a36 */
[C---:B------:R-:W-:Y:S01]  /*1ee0*/  ISETP.GT.U32.AND P4, PT, R3.reuse, R64, PT ;  /* 0x000000400300720c */ /* 0x040fe20003f84070 */
[----:B------:R-:W-:Y:S01]  /*1ef0*/  @!P5 IMAD.MOV R56, RZ, RZ, -R56 ;  /* 0x000000ffff38d224 */ /* 0x000fe200078e0a38 */
[----:B------:R-:W-:Y:S01]  /*1f00*/  ISETP.GT.U32.AND P5, PT, R3, R66, PT ;  /* 0x000000420300720c */ /* 0x000fe20003fa4070 */
[C---:B------:R-:W-:Y:S01]  /*1f10*/  IMAD.SHL.U32 R0, R26.reuse, 0x20, RZ ;  /* 0x000000201a007824 */ /* 0x040fe200078e00ff */
[----:B------:R-:W-:Y:S01]  /*1f20*/  ISETP.GE.AND P6, PT, R47, RZ, PT ;  /* 0x000000ff2f00720c */ /* 0x000fe20003fc6270 */
[----:B------:R-:W-:-:S02]  /*1f30*/  IMAD.SHL.U32 R19, R26, 0x10, RZ ;  /* 0x000000101a137824 */ /* 0x000fc400078e00ff */
[----:B------:R-:W-:Y:S01]  /*1f40*/  IMAD.SHL.U32 R36, R26, 0x2, RZ ;  /* 0x000000021a247824 */ /* 0x000fe200078e00ff */
[----:B------:R-:W-:Y:S01]  /*1f50*/  LOP3.LUT R9, R9, 0x60, R0, 0xf8, !PT ;  /* 0x0000006009097812 */ /* 0x000fe200078ef800 */
[--C-:B------:R-:W-:Y:S01]  /*1f60*/  @!P2 IMAD.IADD R62, R62, 0x1, -R3.reuse ;  /* 0x000000013e3ea824 */ /* 0x100fe200078e0a03 */
[----:B------:R-:W-:Y:S01]  /*1f70*/  LOP3.LUT R0, R19, 0x100, RZ, 0xc0, !PT ;  /* 0x0000010013007812 */ /* 0x000fe200078ec0ff */
[--C-:B------:R-:W-:Y:S01]  /*1f80*/  @!P3 IMAD.IADD R68, R68, 0x1, -R3.reuse ;  /* 0x000000014444b824 */ /* 0x100fe200078e0a03 */
[----:B------:R-:W-:Y:S01]  /*1f90*/  LOP3.LUT R9, R9, 0x10, R36, 0x78, !PT ;  /* 0x0000001009097812 */ /* 0x000fe200078e7824 */
[--C-:B------:R-:W-:Y:S01]  /*1fa0*/  @!P4 IMAD.IADD R64, R64, 0x1, -R3.reuse ;  /* 0x000000014040c824 */ /* 0x100fe200078e0a03 */
[----:B------:R-:W-:Y:S01]  /*1fb0*/  ISETP.GE.AND P2, PT, R49, RZ, PT ;  /* 0x000000ff3100720c */ /* 0x000fe20003f46270 */
[----:B------:R-:W-:Y:S01]  /*1fc0*/  @!P5 IMAD.IADD R66, R66, 0x1, -R3 ;  /* 0x000000014242d824 */ /* 0x000fe200078e0a03 */
[----:B------:R-:W-:Y:S01]  /*1fd0*/  ISETP.NE.AND P5, PT, R29, RZ, PT ;  /* 0x000000ff1d00720c */ /* 0x000fe20003fa5270 */
[----:B------:R-:W-:Y:S01]  /*1fe0*/  @!P0 IMAD.MOV R58, RZ, RZ, -R58 ;  /* 0x000000ffff3a8224 */ /* 0x000fe200078e0a3a */
[----:B------:R-:W-:Y:S01]  /*1ff0*/  LOP3.LUT R3, RZ, R29, RZ, 0x33, !PT ;  /* 0x0000001dff037212 */ /* 0x000fe200078e33ff */
[----:B------:R-:W-:Y:S01]  /*2000*/  @!P6 IMAD.MOV R60, RZ, RZ, -R60 ;  /* 0x000000ffff3ce224 */ /* 0x000fe200078e0a3c */
[----:B------:R-:W-:Y:S01]  /*2010*/  IADD3 R0, PT, PT, R9, UR5, R0 ;  /* 0x0000000509007c10 */ /* 0x000fe2000fffe000 */
[----:B------:R-:W-:Y:S01]  /*2020*/  @!P1 IMAD.MOV R68, RZ, RZ, -R68 ;  /* 0x000000ffff449224 */ /* 0x000fe200078e0a44 */
[----:B------:R-:W-:-:S02]  /*2030*/  SEL R9, R3, R28, !P5 ;  /* 0x0000001c03097207 */ /* 0x000fc40006800000 */
[----:B------:R-:W2:Y:S01]  /*2040*/  LDC.64 R28, c[0x0][0x388] ;  /* 0x0000e200ff1c7b82 */ /* 0x000ea20000000a00 */
[----:B------:R-:W-:Y:S02]  /*2050*/  ISETP.GE.AND P3, PT, R51, RZ, PT ;  /* 0x000000ff3300720c */ /* 0x000fe40003f66270 */
[----:B------:R-:W-:Y:S01]  /*2060*/  ISETP.GE.AND P4, PT, R53, RZ, PT ;  /* 0x000000ff3500720c */ /* 0x000fe20003f86270 */
[----:B------:R-:W-:Y:S01]  /*2070*/  @!P2 IMAD.MOV R62, RZ, RZ, -R62 ;  /* 0x000000ffff3ea224 */ /* 0x000fe200078e0a3e */
[----:B------:R-:W-:Y:S01]  /*2080*/  SEL R7, R3, R7, !P5 ;  /* 0x0000000703077207 */ /* 0x000fe20006800000 */
[----:B-1----:R-:W-:Y:S01]  /*2090*/  IMAD R113, R9, R25, RZ ;  /* 0x0000001909717224 */ /* 0x002fe200078e02ff */
[C---:B------:R-:W-:Y:S02]  /*20a0*/  SEL R5, R3.reuse, R5, !P5 ;  /* 0x0000000503057207 */ /* 0x040fe40006800000 */
[----:B------:R-:W-:Y:S01]  /*20b0*/  SEL R4, R3, R4, !P5 ;  /* 0x0000000403047207 */ /* 0x000fe20006800000 */
[-C--:B------:R-:W-:Y:S01]  /*20c0*/  IMAD R7, R7, R25.reuse, RZ ;  /* 0x0000001907077224 */ /* 0x080fe200078e02ff */
[----:B------:R-:W-:Y:S01]  /*20d0*/  SEL R6, R3, R6, !P5 ;  /* 0x0000000603067207 */ /* 0x000fe20006800000 */
[-C--:B------:R-:W-:Y:S01]  /*20e0*/  IMAD R5, R5, R25.reuse, RZ ;  /* 0x0000001905057224 */ /* 0x080fe200078e02ff */
[C---:B------:R-:W-:Y:S01]  /*20f0*/  SEL R8, R3.reuse, R8, !P5 ;  /* 0x0000000803087207 */ /* 0x040fe20006800000 */
[----:B------:R-:W-:Y:S01]  /*2100*/  @!P3 IMAD.MOV R64, RZ, RZ, -R64 ;  /* 0x000000ffff40b224 */ /* 0x000fe200078e0a40 */
[C---:B------:R-:W-:Y:S01]  /*2110*/  SEL R10, R3.reuse, R10, !P5 ;  /* 0x0000000a030a7207 */ /* 0x040fe20006800000 */
[----:B------:R-:W-:Y:S01]  /*2120*/  @!P4 IMAD.MOV R66, RZ, RZ, -R66 ;  /* 0x000000ffff42c224 */ /* 0x000fe200078e0a42 */
[C---:B------:R-:W-:Y:S01]  /*2130*/  SEL R38, R3.reuse, R38, !P5 ;  /* 0x0000002603267207 */ /* 0x040fe20006800000 */
[----:B------:R-:W-:Y:S01]  /*2140*/  IMAD R33, R4, R25, RZ ;  /* 0x0000001904217224 */ /* 0x000fe200078e02ff */
[C---:B------:R-:W-:Y:S01]  /*2150*/  SEL R15, R3.reuse, R15, !P5 ;  /* 0x0000000f030f7207 */ /* 0x040fe20006800000 */
[-C--:B------:R-:W-:Y:S01]  /*2160*/  IMAD R37, R6, R25.reuse, RZ ;  /* 0x0000001906257224 */ /* 0x080fe200078e02ff */
[C---:B------:R-:W-:Y:S01]  /*2170*/  SEL R12, R3.reuse, R12, !P5 ;  /* 0x0000000c030c7207 */ /* 0x040fe20006800000 */
[-C--:B------:R-:W-:Y:S01]  /*2180*/  IMAD R41, R8, R25.reuse, RZ ;  /* 0x0000001908297224 */ /* 0x080fe200078e02ff */
[C---:B------:R-:W-:Y:S01]  /*2190*/  SEL R14, R3.reuse, R14, !P5 ;  /* 0x0000000e030e7207 */ /* 0x040fe20006800000 */
[-C--:B------:R-:W-:Y:S01]  /*21a0*/  IMAD R43, R10, R25.reuse, RZ ;  /* 0x000000190a2b7224 */ /* 0x080fe200078e02ff */
[C---:B------:R-:W-:Y:S01]  /*21b0*/  SEL R16, R3.reuse, R16, !P5 ;  /* 0x0000001003107207 */ /* 0x040fe20006800000 */
[----:B------:R-:W-:Y:S01]  /*21c0*/  IMAD R111, R38, R25, RZ ;  /* 0x00000019266f7224 */ /* 0x000fe200078e02ff */
[----:B------:R-:W-:Y:S01]  /*21d0*/  SEL R11, R3, R11, !P5 ;  /* 0x0000000b030b7207 */ /* 0x000fe20006800000 */
[----:B------:R-:W-:Y:S01]  /*21e0*/  IMAD R119, R15, R25, RZ ;  /* 0x000000190f777224 */ /* 0x000fe200078e02ff */
[C---:B------:R-:W-:Y:S01]  /*21f0*/  SEL R13, R3.reuse, R13, !P5 ;  /* 0x0000000d030d7207 */ /* 0x040fe20006800000 */
[----:B------:R-:W1:Y:S01]  /*2200*/  LDC.64 R38, c[0x0][0x380] ;  /* 0x0000e000ff267b82 */ /* 0x000e620000000a00 */
[----:B------:R-:W-:Y:S01]  /*2210*/  SEL R40, R3, R40, !P5 ;  /* 0x0000002803287207 */ /* 0x000fe20006800000 */
[-C--:B------:R-:W-:Y:S01]  /*2220*/  IMAD R47, R12, R25.reuse, RZ ;  /* 0x000000190c2f7224 */ /* 0x080fe200078e02ff */
[----:B--2---:R-:W-:Y:S01]  /*2230*/  LEA R10, P2, R7, R28, 0x1 ;  /* 0x0000001c070a7211 */ /* 0x004fe200078408ff */
[----:B------:R-:W-:Y:S01]  /*2240*/  IMAD R127, R14, R25, RZ ;  /* 0x000000190e7f7224 */ /* 0x000fe200078e02ff */
[C---:B------:R-:W-:Y:S01]  /*2250*/  SEL R17, R3.reuse, R17, !P5 ;  /* 0x0000001103117207 */ /* 0x040fe20006800000 */
[-C--:B------:R-:W-:Y:S01]  /*2260*/  IMAD R121, R16, R25.reuse, RZ ;  /* 0x0000001910797224 */ /* 0x080fe200078e02ff */
[----:B------:R-:W-:Y:S01]  /*2270*/  SEL R18, R3, R18, !P5 ;  /* 0x0000001203127207 */ /* 0x000fe20006800000 */
[-C--:B------:R-:W-:Y:S01]  /*2280*/  IMAD R45, R11, R25.reuse, RZ ;  /* 0x000000190b2d7224 */ /* 0x080fe200078e02ff */
[----:B------:R-:W-:Y:S01]  /*2290*/  SEL R32, R3, R32, !P5 ;  /* 0x0000002003207207 */ /* 0x000fe20006800000 */
[-C--:B------:R-:W-:Y:S01]  /*22a0*/  IMAD R49, R13, R25.reuse, RZ ;  /* 0x000000190d317224 */ /* 0x080fe200078e02ff */
[C---:B------:R-:W-:Y:S01]  /*22b0*/  SEL R42, R3.reuse, R42, !P5 ;  /* 0x0000002a032a7207 */ /* 0x040fe20006800000 */
[-C--:B------:R-:W-:Y:S01]  /*22c0*/  IMAD R40, R40, R25.reuse, RZ ;  /* 0x0000001928287224 */ /* 0x080fe200078e02ff */
[----:B------:R-:W-:Y:S01]  /*22d0*/  SEL R44, R3, R44, !P5 ;  /* 0x0000002c032c7207 */ /* 0x000fe20006800000 */
[-C--:B------:R-:W-:Y:S01]  /*22e0*/  IMAD R123, R17, R25.reuse, RZ ;  /* 0x00000019117b7224 */ /* 0x080fe200078e02ff */
[C---:B------:R-:W-:Y:S01]  /*22f0*/  SEL R46, R3.reuse, R46, !P5 ;  /* 0x0000002e032e7207 */ /* 0x040fe20006800000 */
[-C--:B------:R-:W-:Y:S01]  /*2300*/  IMAD R117, R18, R25.reuse, RZ ;  /* 0x0000001912757224 */ /* 0x080fe200078e02ff */
[C---:B------:R-:W-:Y:S01]  /*2310*/  SEL R48, R3.reuse, R48, !P5 ;  /* 0x0000003003307207 */ /* 0x040fe20006800000 */
[-C--:B------:R-:W-:Y:S01]  /*2320*/  IMAD R115, R32, R25.reuse, RZ ;  /* 0x0000001920737224 */ /* 0x080fe200078e02ff */
[C---:B------:R-:W-:Y:S01]  /*2330*/  SEL R50, R3.reuse, R50, !P5 ;  /* 0x0000003203327207 */ /* 0x040fe20006800000 */
[----:B0-----:R-:W-:Y:S01]  /*2340*/  IMAD R18, R2, UR6, RZ ;  /* 0x0000000602127c24 */ /* 0x001fe2000f8e02ff */
[C---:B------:R-:W-:Y:S01]  /*2350*/  SEL R52, R3.reuse, R52, !P5 ;  /* 0x0000003403347207 */ /* 0x040fe20006800000 */
[-C--:B------:R-:W-:Y:S01]  /*2360*/  IMAD R42, R42, R25.reuse, RZ ;  /* 0x000000192a2a7224 */ /* 0x080fe200078e02ff */
        /* <DEDUP_REMOVED lines=14> */
[----:B------:R-:W-:Y:S01]  /*2450*/  SEL R3, R3, R68, !P5 ;  /* 0x0000004403037207 */ /* 0x000fe20006800000 */
[-C--:B------:R-:W-:Y:S01]  /*2460*/  IMAD R58, R58, R25.reuse, RZ ;  /* 0x000000193a3a7224 */ /* 0x080fe200078e02ff */
[-C--:B------:R-:W-:Y:S01]  /*2470*/  LEA R16, P5, R5, R28.reuse, 0x1 ;  /* 0x0000001c05107211 */ /* 0x080fe200078a08ff */
[-C--:B------:R-:W-:Y:S01]  /*2480*/  IMAD R60, R60, R25.reuse, RZ ;  /* 0x000000193c3c7224 */ /* 0x080fe200078e02ff */
[-C--:B------:R-:W-:Y:S01]  /*2490*/  LEA R14, P4, R33, R28.reuse, 0x1 ;  /* 0x0000001c210e7211 */ /* 0x080fe200078808ff */
[-C--:B------:R-:W-:Y:S01]  /*24a0*/  IMAD R62, R62, R25.reuse, RZ ;  /* 0x000000193e3e7224 */ /* 0x080fe200078e02ff */
[-C--:B------:R-:W-:Y:S01]  /*24b0*/  LEA R12, P3, R37, R28.reuse, 0x1 ;  /* 0x0000001c250c7211 */ /* 0x080fe200078608ff */
[-C--:B------:R-:W-:Y:S01]  /*24c0*/  IMAD R64, R64, R25.reuse, RZ ;  /* 0x0000001940407224 */ /* 0x080fe200078e02ff */
[-C--:B------:R-:W-:Y:S01]  /*24d0*/  LEA R8, P1, R41, R28.reuse, 0x1 ;  /* 0x0000001c29087211 */ /* 0x080fe200078208ff */
[----:B------:R-:W-:Y:S01]  /*24e0*/  IMAD R66, R66, R25, RZ ;  /* 0x0000001942427224 */ /* 0x000fe200078e02ff */
[----:B------:R-:W-:Y:S01]  /*24f0*/  LEA.HI.X.SX32 R11, R7, R29, 0x1, P2 ;  /* 0x0000001d070b7211 */ /* 0x000fe200010f0eff */
[----:B------:R-:W-:Y:S01]  /*2500*/  IMAD R25, R3, R25, RZ ;  /* 0x0000001903197224 */ /* 0x000fe200078e02ff */
[----:B------:R-:W-:Y:S01]  /*2510*/  LEA R118, P2, R119, R28, 0x1 ;  /* 0x0000001c77767211 */ /* 0x000fe200078408ff */
[----:B------:R-:W-:Y:S01]  /*2520*/  USHF.R.S32.HI UR6, URZ, 0x1f, UR4 ;  /* 0x0000001fff067899 */ /* 0x000fe20008011404 */
[----:B------:R-:W-:-:S02]  /*2530*/  LEA.HI.X.SX32 R17, R5, R29, 0x1, P5 ;  /* 0x0000001d05117211 */ /* 0x000fc400028f0eff */
[----:B------:R-:W-:Y:S02]  /*2540*/  CS2R R68, SRZ ;  /* 0x0000000000447805 */ /* 0x000fe4000001ff00 */
[-C--:B------:R-:W-:Y:S01]  /*2550*/  LEA.HI.X.SX32 R15, R33, R29.reuse, 0x1, P4 ;  /* 0x0000001d210f7211 */ /* 0x080fe200020f0eff */
[----:B------:R-:W-:Y:S01]  /*2560*/  ULEA.HI UR6, UR6, UR4, URZ, 0x5 ;  /* 0x0000000406067291 */ /* 0x000fe2000f8f28ff */
[----:B------:R-:W-:Y:S02]  /*2570*/  LEA.HI.X.SX32 R13, R37, R29, 0x1, P3 ;  /* 0x0000001d250d7211 */ /* 0x000fe400018f0eff */
[-C--:B------:R-:W-:Y:S01]  /*2580*/  LEA R6, P0, R43, R28.reuse, 0x1 ;  /* 0x0000001c2b067211 */ /* 0x080fe200078008ff */
[----:B------:R-:W-:Y:S01]  /*2590*/  USHF.R.S32.HI UR6, URZ, 0x5, UR6 ;  /* 0x00000005ff067899 */ /* 0x000fe20008011406 */
[-C--:B------:R-:W-:Y:S02]  /*25a0*/  LEA R4, P6, R45, R28.reuse, 0x1 ;  /* 0x0000001c2d047211 */ /* 0x080fe400078c08ff */
[----:B------:R-:W-:-:S02]  /*25b0*/  LEA R2, P5, R47, R28, 0x1 ;  /* 0x0000001c2f027211 */ /* 0x000fc400078a08ff */
[-C--:B------:R-:W-:Y:S02]  /*25c0*/  LEA R32, P4, R49, R28.reuse, 0x1 ;  /* 0x0000001c31207211 */ /* 0x080fe400078808ff */
[-C--:B------:R-:W-:Y:S02]  /*25d0*/  LEA R128, P3, R127, R28.reuse, 0x1 ;  /* 0x0000001c7f807211 */ /* 0x080fe400078608ff */
[-C--:B------:R-:W-:Y:S02]  /*25e0*/  LEA.HI.X.SX32 R9, R41, R29.reuse, 0x1, P1 ;  /* 0x0000001d29097211 */ /* 0x080fe400008f0eff */
[-C--:B------:R-:W-:Y:S02]  /*25f0*/  LEA R120, P1, R121, R28.reuse, 0x1 ;  /* 0x0000001c79787211 */ /* 0x080fe400078208ff */
[----:B------:R-:W-:Y:S02]  /*2600*/  LEA.HI.X.SX32 R119, R119, R29, 0x1, P2 ;  /* 0x0000001d77777211 */ /* 0x000fe400010f0eff */
[----:B------:R-:W-:-:S02]  /*2610*/  LEA R106, P2, R40, R28, 0x1 ;  /* 0x0000001c286a7211 */ /* 0x000fc400078408ff */
[-C--:B------:R-:W-:Y:S02]  /*2620*/  LEA.HI.X.SX32 R7, R43, R29.reuse, 0x1, P0 ;  /* 0x0000001d2b077211 */ /* 0x080fe400000f0eff */
[-C--:B------:R-:W-:Y:S02]  /*2630*/  LEA.HI.X.SX32 R5, R45, R29.reuse, 0x1, P6 ;  /* 0x0000001d2d057211 */ /* 0x080fe400030f0eff */
[-C--:B------:R-:W-:Y:S02]  /*2640*/  LEA.HI.X.SX32 R3, R47, R29.reuse, 0x1, P5 ;  /* 0x0000001d2f037211 */ /* 0x080fe400028f0eff */
[-C--:B------:R-:W-:Y:S02]  /*2650*/  LEA.HI.X.SX32 R33, R49, R29.reuse, 0x1, P4 ;  /* 0x0000001d31217211 */ /* 0x080fe400020f0eff */
[----:B------:R-:W-:Y:S02]  /*2660*/  LEA.HI.X.SX32 R127, R127, R29, 0x1, P3 ;  /* 0x0000001d7f7f7211 */ /* 0x000fe400018f0eff */
[----:B------:R-:W-:-:S02]  /*2670*/  LEA R122, P0, R123, R28, 0x1 ;  /* 0x0000001c7b7a7211 */ /* 0x000fc400078008ff */
[-C--:B------:R-:W-:Y:S02]  /*2680*/  LEA R116, P6, R117, R28.reuse, 0x1 ;  /* 0x0000001c75747211 */ /* 0x080fe400078c08ff */
[-C--:B------:R-:W-:Y:S02]  /*2690*/  LEA R112, P5, R113, R28.reuse, 0x1 ;  /* 0x0000001c71707211 */ /* 0x080fe400078a08ff */
[-C--:B------:R-:W-:Y:S02]  /*26a0*/  LEA R114, P4, R115, R28.reuse, 0x1 ;  /* 0x0000001c73727211 */ /* 0x080fe400078808ff */
[-C--:B------:R-:W-:Y:S02]  /*26b0*/  LEA R110, P3, R111, R28.reuse, 0x1 ;  /* 0x0000001c6f6e7211 */ /* 0x080fe400078608ff */
[----:B------:R-:W-:Y:S02]  /*26c0*/  LEA.HI.X.SX32 R121, R121, R29, 0x1, P1 ;  /* 0x0000001d79797211 */ /* 0x000fe400008f0eff */
[----:B------:R-:W-:-:S02]  /*26d0*/  LEA R108, P1, R42, R28, 0x1 ;  /* 0x0000001c2a6c7211 */ /* 0x000fc400078208ff */
[-C--:B------:R-:W-:Y:S02]  /*26e0*/  LEA.HI.X.SX32 R107, R40, R29.reuse, 0x1, P2 ;  /* 0x0000001d286b7211 */ /* 0x080fe400010f0eff */
[----:B------:R-:W-:Y:S02]  /*26f0*/  LEA R92, P2, R54, R28, 0x1 ;  /* 0x0000001c365c7211 */ /* 0x000fe400078408ff */
[-C--:B------:R-:W-:Y:S02]  /*2700*/  LEA.HI.X.SX32 R123, R123, R29.reuse, 0x1, P0 ;  /* 0x0000001d7b7b7211 */ /* 0x080fe400000f0eff */
[-C--:B------:R-:W-:Y:S02]  /*2710*/  LEA.HI.X.SX32 R117, R117, R29.reuse, 0x1, P6 ;  /* 0x0000001d75757211 */ /* 0x080fe400030f0eff */
[-C--:B------:R-:W-:Y:S02]  /*2720*/  LEA.HI.X.SX32 R113, R113, R29.reuse, 0x1, P5 ;  /* 0x0000001d71717211 */ /* 0x080fe400028f0eff */
[----:B------:R-:W-:-:S02]  /*2730*/  LEA.HI.X.SX32 R115, R115, R29, 0x1, P4 ;  /* 0x0000001d73737211 */ /* 0x000fc400020f0eff */
[----:B------:R-:W-:Y:S02]  /*2740*/  LEA.HI.X.SX32 R111, R111, R29, 0x1, P3 ;  /* 0x0000001d6f6f7211 */ /* 0x000fe400018f0eff */
[-C--:B------:R-:W-:Y:S02]  /*2750*/  LEA R90, P0, R44, R28.reuse, 0x1 ;  /* 0x0000001c2c5a7211 */ /* 0x080fe400078008ff */
[-C--:B------:R-:W-:Y:S02]  /*2760*/  LEA R82, P6, R46, R28.reuse, 0x1 ;  /* 0x0000001c2e527211 */ /* 0x080fe400078c08ff */
[-C--:B------:R-:W-:Y:S02]  /*2770*/  LEA R84, P5, R48, R28.reuse, 0x1 ;  /* 0x0000001c30547211 */ /* 0x080fe400078a08ff */
[-C--:B------:R-:W-:Y:S02]  /*2780*/  LEA R80, P4, R50, R28.reuse, 0x1 ;  /* 0x0000001c32507211 */ /* 0x080fe400078808ff */
[----:B------:R-:W-:-:S02]  /*2790*/  LEA R88, P3, R52, R28, 0x1 ;  /* 0x0000001c34587211 */ /* 0x000fc400078608ff */
[-C--:B------:R-:W-:Y:S02]  /*27a0*/  LEA.HI.X.SX32 R109, R42, R29.reuse, 0x1, P1 ;  /* 0x0000001d2a6d7211 */ /* 0x080fe400008f0eff */
[-C--:B------:R-:W-:Y:S02]  /*27b0*/  LEA R102, P1, R56, R28.reuse, 0x1 ;  /* 0x0000001c38667211 */ /* 0x080fe400078208ff */
[-C--:B------:R-:W-:Y:S02]  /*27c0*/  LEA.HI.X.SX32 R93, R54, R29.reuse, 0x1, P2 ;  /* 0x0000001d365d7211 */ /* 0x080fe400010f0eff */
[----:B------:R-:W-:Y:S02]  /*27d0*/  LEA R94, P2, R25, R28, 0x1 ;  /* 0x0000001c195e7211 */ /* 0x000fe400078408ff */
[----:B------:R-:W-:Y:S02]  /*27e0*/  LEA.HI.X.SX32 R91, R44, R29, 0x1, P0 ;  /* 0x0000001d2c5b7211 */ /* 0x000fe400000f0eff */
[----:B------:R-:W-:-:S02]  /*27f0*/  CS2R R44, SRZ ;  /* 0x00000000002c7805 */ /* 0x000fc4000001ff00 */
[-C--:B------:R-:W-:Y:S02]  /*2800*/  LEA.HI.X.SX32 R83, R46, R29.reuse, 0x1, P6 ;  /* 0x0000001d2e537211 */ /* 0x080fe400030f0eff */
[----:B------:R-:W-:Y:S02]  /*2810*/  CS2R R46, SRZ ;  /* 0x00000000002e7805 */ /* 0x000fe4000001ff00 */
[-C--:B------:R-:W-:Y:S02]  /*2820*/  LEA.HI.X.SX32 R85, R48, R29.reuse, 0x1, P5 ;  /* 0x0000001d30557211 */ /* 0x080fe400028f0eff */
[-C--:B------:R-:W-:Y:S02]  /*2830*/  LEA.HI.X.SX32 R81, R50, R29.reuse, 0x1, P4 ;  /* 0x0000001d32517211 */ /* 0x080fe400020f0eff */
[----:B------:R-:W-:Y:S02]  /*2840*/  LEA.HI.X.SX32 R89, R52, R29, 0x1, P3 ;  /* 0x0000001d34597211 */ /* 0x000fe400018f0eff */
[----:B------:R-:W-:-:S02]  /*2850*/  LEA R96, P0, R58, R28, 0x1 ;  /* 0x0000001c3a607211 */ /* 0x000fc400078008ff */
[-C--:B------:R-:W-:Y:S02]  /*2860*/  LEA R78, P6, R60, R28.reuse, 0x1 ;  /* 0x0000001c3c4e7211 */ /* 0x080fe400078c08ff */
[-C--:B------:R-:W-:Y:S02]  /*2870*/  LEA R86, P5, R62, R28.reuse, 0x1 ;  /* 0x0000001c3e567211 */ /* 0x080fe400078a08ff */
[-C--:B------:R-:W-:Y:S02]  /*2880*/  LEA R100, P4, R64, R28.reuse, 0x1 ;  /* 0x0000001c40647211 */ /* 0x080fe400078808ff */
[----:B------:R-:W-:Y:S01]  /*2890*/  LEA R104, P3, R66, R28, 0x1 ;  /* 0x0000001c42687211 */ /* 0x000fe200078608ff */
[----:B------:R-:W-:Y:S01]  /*28a0*/  IMAD R28, R35, R75, RZ ;  /* 0x0000004b231c7224 */ /* 0x000fe200078e02ff */
[----:B------:R-:W-:Y:S02]  /*28b0*/  LEA.HI.X.SX32 R103, R56, R29, 0x1, P1 ;  /* 0x0000001d38677211 */ /* 0x000fe400008f0eff */
[----:B-1----:R-:W-:-:S02]  /*28c0*/  LEA R98, P1, R18, R38, 0x1 ;  /* 0x0000002612627211 */ /* 0x002fc400078208ff */
[-C--:B------:R-:W-:Y:S02]  /*28d0*/  LEA.HI.X.SX32 R95, R25, R29.reuse, 0x1, P2 ;  /* 0x0000001d195f7211 */ /* 0x080fe400010f0eff */
[----:B------:R-:W-:Y:S02]  /*28e0*/  LOP3.LUT R25, R36, 0x7e, RZ, 0xc0, !PT ;  /* 0x0000007e24197812 */ /* 0x000fe400078ec0ff */
[-C--:B------:R-:W-:Y:S02]  /*28f0*/  LEA.HI.X.SX32 R97, R58, R29.reuse, 0x1, P0 ;  /* 0x0000001d3a617211 */ /* 0x080fe400000f0eff */
[-C--:B------:R-:W-:Y:S02]  /*2900*/  LEA.HI.X.SX32 R79, R60, R29.reuse, 0x1, P6 ;  /* 0x0000001d3c4f7211 */ /* 0x080fe400030f0eff */
[----:B------:R-:W-:Y:S02]  /*2910*/  CS2R R60, SRZ ;  /* 0x00000000003c7805 */ /* 0x000fe4000001ff00 */
[----:B------:R-:W-:-:S02]  /*2920*/  LEA.HI.X.SX32 R87, R62, R29, 0x1, P5 ;  /* 0x0000001d3e577211 */ /* 0x000fc400028f0eff */
[----:B------:R-:W-:Y:S02]  /*2930*/  CS2R R62, SRZ ;  /* 0x00000000003e7805 */ /* 0x000fe4000001ff00 */
[-C--:B------:R-:W-:Y:S02]  /*2940*/  LEA.HI.X.SX32 R101, R64, R29.reuse, 0x1, P4 ;  /* 0x0000001d40657211 */ /* 0x080fe400020f0eff */
[----:B------:R-:W-:Y:S02]  /*2950*/  CS2R R64, SRZ ;  /* 0x0000000000407805 */ /* 0x000fe4000001ff00 */
[----:B------:R-:W-:Y:S01]  /*2960*/  LEA.HI.X.SX32 R105, R66, R29, 0x1, P3 ;  /* 0x0000001d42697211 */ /* 0x000fe200018f0eff */
[----:B------:R-:W-:Y:S01]  /*2970*/  IMAD R29, R34, R75, RZ ;  /* 0x0000004b221d7224 */ /* 0x000fe200078e02ff */
[----:B------:R-:W-:Y:S02]  /*2980*/  LEA.HI.X.SX32 R99, R18, R39, 0x1, P1 ;  /* 0x0000002712637211 */ /* 0x000fe400008f0eff */
[----:B------:R-:W-:-:S02]  /*2990*/  CS2R R66, SRZ ;  /* 0x0000000000427805 */ /* 0x000fc4000001ff00 */
[----:B------:R-:W-:Y:S01]  /*29a0*/  LOP3.LUT R18, R26, 0x4, RZ, 0xc0, !PT ;  /* 0x000000041a127812 */ /* 0x000fe200078ec0ff */
[----:B------:R-:W-:Y:S01]  /*29b0*/  IMAD R75, R24, R75, RZ ;  /* 0x0000004b184b7224 */ /* 0x000fe200078e02ff */
[----:B------:R-:W-:Y:S02]  /*29c0*/  LOP3.LUT R23, R23, 0x30, R36, 0x78, !PT ;  /* 0x0000003017177812 */ /* 0x000fe400078e7824 */
[C---:B------:R-:W-:Y:S02]  /*29d0*/  LOP3.LUT R124, R25.reuse, 0x10, RZ, 0x3c, !PT ;  /* 0x00000010197c7812 */ /* 0x040fe400078e3cff */
[C---:B------:R-:W-:Y:S02]  /*29e0*/  LOP3.LUT R125, R25.reuse, 0x20, RZ, 0x3c, !PT ;  /* 0x00000020197d7812 */ /* 0x040fe400078e3cff */
[----:B------:R-:W-:-:S07]  /*29f0*/  LOP3.LUT R126, R25, 0x30, RZ, 0x3c, !PT ;  /* 0x00000030197e7812 */ /* 0x000fce00078e3cff */
.L_x_2:
[C---:B------:R-:W-:Y:S01]  /*2a00*/  LOP3.LUT R34, R24.reuse, 0x4, RZ, 0xfc, !PT ;  /* 0x0000000418227812 */ /* 0x040fe200078efcff */
[--C-:B------:R-:W-:Y:S01]  /*2a10*/  IMAD.WIDE R38, R75, 0x2, R98.reuse ;  /* 0x000000024b267825 */ /* 0x100fe200078e0262 */
[----:B------:R-:W-:Y:S02]  /*2a20*/  LOP3.LUT R35, R24, 0x8, RZ, 0xfc, !PT ;  /* 0x0000000818237812 */ /* 0x000fe400078efcff */
[----:B------:R-:W-:Y:S01]  /*2a30*/  ISETP.GE.AND P1, PT, R34, UR7, PT ;  /* 0x0000000722007c0c */ /* 0x000fe2000bf26270 */
[----:B------:R-:W-:Y:S01]  /*2a40*/  IMAD.WIDE R42, R73, 0x2, R98 ;  /* 0x00000002492a7825 */ /* 0x000fe200078e0262 */
[C---:B------:R-:W-:Y:S02]  /*2a50*/  ISETP.GE.AND P6, PT, R24.reuse, UR7, PT ;  /* 0x0000000718007c0c */ /* 0x040fe4000bfc6270 */
[----:B------:R-:W-:Y:S02]  /*2a60*/  LOP3.LUT R34, R24, 0x10, RZ, 0xfc, !PT ;  /* 0x0000001018227812 */ /* 0x000fe400078efcff */
[----:B------:R-:W-:-:S02]  /*2a70*/  ISETP.GE.AND P0, PT, R35, UR7, PT ;  /* 0x0000000723007c0c */ /* 0x000fc4000bf06270 */
[----:B------:R-:W-:Y:S02]  /*2a80*/  LOP3.LUT R35, R24, 0x14, RZ, 0xfc, !PT ;  /* 0x0000001418237812 */ /* 0x000fe400078efcff */
[----:B------:R-:W-:Y:S02]  /*2a90*/  ISETP.GE.AND P3, PT, R34, UR7, PT ;  /* 0x0000000722007c0c */ /* 0x000fe4000bf66270 */
[----:B------:R-:W-:Y:S02]  /*2aa0*/  LOP3.LUT R34, R24, 0x18, RZ, 0xfc, !PT ;  /* 0x0000001818227812 */ /* 0x000fe400078efcff */
[----:B------:R-:W-:Y:S02]  /*2ab0*/  PRMT R54, RZ, 0x7610, R54 ;  /* 0x00007610ff367816 */ /* 0x000fe40000000036 */
[----:B------:R-:W-:Y:S02]  /*2ac0*/  PRMT R51, RZ, 0x7610, R51 ;  /* 0x00007610ff337816 */ /* 0x000fe40000000033 */
[----:B------:R-:W-:-:S02]  /*2ad0*/  ISETP.GE.AND P4, PT, R35, UR7, PT ;  /* 0x0000000723007c0c */ /* 0x000fc4000bf86270 */
[C---:B------:R-:W-:Y:S01]  /*2ae0*/  LOP3.LUT R36, R24.reuse, 0xc, RZ, 0xfc, !PT ;  /* 0x0000000c18247812 */ /* 0x040fe200078efcff */
[----:B------:R0:W2:Y:S01]  /*2af0*/  @!P6 LDG.E.U16 R54, desc[UR10][R38.64] ;  /* 0x0000000a2636e981 */ /* 0x0000a2000c1e1500 */
[----:B------:R-:W-:Y:S02]  /*2b00*/  LOP3.LUT R35, R24, 0x1c, RZ, 0xfc, !PT ;  /* 0x0000001c18237812 */ /* 0x000fe400078efcff */
[----:B------:R-:W-:Y:S01]  /*2b10*/  ISETP.GE.AND P5, PT, R34, UR7, PT ;  /* 0x0000000722007c0c */ /* 0x000fe2000bfa6270 */
[----:B------:R1:W3:Y:S01]  /*2b20*/  @!P1 LDG.E.U16 R51, desc[UR10][R42.64] ;  /* 0x0000000a2a339981 */ /* 0x0002e2000c1e1500 */
[----:B------:R-:W-:Y:S02]  /*2b30*/  LOP3.LUT R34, R26, 0x1f, RZ, 0xc0, !PT ;  /* 0x0000001f1a227812 */ /* 0x000fe400078ec0ff */
[----:B------:R-:W-:Y:S02]  /*2b40*/  ISETP.GE.AND P2, PT, R36, UR7, PT ;  /* 0x0000000724007c0c */ /* 0x000fe4000bf46270 */
[----:B------:R-:W-:-:S02]  /*2b50*/  ISETP.GE.AND P6, PT, R35, UR7, PT ;  /* 0x0000000723007c0c */ /* 0x000fc4000bfc6270 */
[----:B------:R-:W-:Y:S01]  /*2b60*/  ISETP.GE.AND P1, PT, R34, UR7, PT ;  /* 0x0000000722007c0c */ /* 0x000fe2000bf26270 */
[----:B------:R-:W-:Y:S01]  /*2b70*/  IMAD.WIDE R34, R72, 0x2, R98 ;  /* 0x0000000248227825 */ /* 0x000fe200078e0262 */
[----:B------:R-:W-:Y:S02]  /*2b80*/  PRMT R56, RZ, 0x7610, R56 ;  /* 0x00007610ff387816 */ /* 0x000fe40000000038 */
[----:B------:R-:W-:Y:S01]  /*2b90*/  PRMT R53, RZ, 0x7610, R53 ;  /* 0x00007610ff357816 */ /* 0x000fe20000000035 */
[----:B------:R-:W-:Y:S01]  /*2ba0*/  IMAD.WIDE R36, R31, 0x2, R98 ;  /* 0x000000021f247825 */ /* 0x000fe200078e0262 */
[----:B------:R-:W-:Y:S02]  /*2bb0*/  PRMT R50, RZ, 0x7610, R50 ;  /* 0x00007610ff327816 */ /* 0x000fe40000000032 */
[----:B------:R-:W-:Y:S01]  /*2bc0*/  PRMT R137, RZ, 0x7610, R137 ;  /* 0x00007610ff897816 */ /* 0x000fe20000000089 */
[----:B------:R4:W5:Y:S01]  /*2bd0*/  @!P0 LDG.E.U16 R56, desc[UR10][R34.64] ;  /* 0x0000000a22388981 */ /* 0x000962000c1e1500 */
[----:B------:R-:W-:Y:S01]  /*2be0*/  PRMT R52, RZ, 0x7610, R52 ;  /* 0x00007610ff347816 */ /* 0x000fe20000000034 */
[----:B0-----:R-:W-:Y:S01]  /*2bf0*/  IMAD.WIDE R38, R30, 0x2, R98 ;  /* 0x000000021e267825 */ /* 0x001fe200078e0262 */
[----:B------:R-:W-:Y:S01]  /*2c00*/  PRMT R135, RZ, 0x7610, R135 ;  /* 0x00007610ff877816 */ /* 0x000fe20000000087 */
[----:B------:R0:W3:Y:S02]  /*2c10*/  @!P2 LDG.E.U16 R53, desc[UR10][R36.64] ;  /* 0x0000000a2435a981 */ /* 0x0000e4000c1e1500 */
[----:B------:R-:W-:-:S02]  /*2c20*/  IMAD.WIDE R40, R29, 0x2, R98 ;  /* 0x000000021d287825 */ /* 0x000fc400078e0262 */
[----:B------:R0:W3:Y:S02]  /*2c30*/  @!P3 LDG.E.U16 R50, desc[UR10][R38.64] ;  /* 0x0000000a2632b981 */ /* 0x0000e4000c1e1500 */
[--C-:B-1----:R-:W-:Y:S02]  /*2c40*/  IMAD.WIDE R42, R28, 0x2, R98.reuse ;  /* 0x000000021c2a7825 */ /* 0x102fe400078e0262 */
[----:B------:R1:W3:Y:S02]  /*2c50*/  @!P4 LDG.E.U16 R137, desc[UR10][R40.64] ;  /* 0x0000000a2889c981 */ /* 0x0002e4000c1e1500 */
[----:B----4-:R-:W-:Y:S02]  /*2c60*/  IMAD.WIDE R34, R27, 0x2, R98 ;  /* 0x000000021b227825 */ /* 0x010fe400078e0262 */
[----:B------:R-:W4:Y:S04]  /*2c70*/  @!P5 LDG.E.U16 R52, desc[UR10][R42.64] ;  /* 0x0000000a2a34d981 */ /* 0x000f28000c1e1500 */
[----:B------:R1:W4:Y:S01]  /*2c80*/  @!P6 LDG.E.U16 R135, desc[UR10][R34.64] ;  /* 0x0000000a2287e981 */ /* 0x000322000c1e1500 */
[----:B------:R-:W-:Y:S01]  /*2c90*/  BAR.SYNC.DEFER_BLOCKING 0x0 ;  /* 0x0000000000007b1d */ /* 0x000fe20000010000 */
[----:B------:R-:W-:Y:S01]  /*2ca0*/  PRMT R140, RZ, 0x7610, R140 ;  /* 0x00007610ff8c7816 */ /* 0x000fe2000000008c */
[----:B0-----:R-:W-:Y:S01]  /*2cb0*/  IMAD.WIDE R36, R76, 0x2, R94 ;  /* 0x000000024c247825 */ /* 0x001fe200078e025e */
[----:B------:R-:W-:-:S02]  /*2cc0*/  PRMT R133, RZ, 0x7610, R133 ;  /* 0x00007610ff857816 */ /* 0x000fc40000000085 */
[----:B------:R-:W-:Y:S01]  /*2cd0*/  PRMT R132, RZ, 0x7610, R132 ;  /* 0x00007610ff847816 */ /* 0x000fe20000000084 */
[----:B------:R-:W-:-:S04]  /*2ce0*/  IMAD.WIDE R38, R76, 0x2, R104 ;  /* 0x000000024c267825 */ /* 0x000fc800078e0268 */
[C---:B-1----:R-:W-:Y:S01]  /*2cf0*/  IMAD.WIDE R40, R76.reuse, 0x2, R100 ;  /* 0x000000024c287825 */ /* 0x042fe200078e0264 */
[----:B------:R-:W-:Y:S02]  /*2d00*/  PRMT R129, RZ, 0x7610, R129 ;  /* 0x00007610ff817816 */ /* 0x000fe40000000081 */
[----:B------:R-:W-:Y:S01]  /*2d10*/  PRMT R138, RZ, 0x7610, R138 ;  /* 0x00007610ff8a7816 */ /* 0x000fe2000000008a */
[C---:B------:R-:W-:Y:S01]  /*2d20*/  IMAD.WIDE R34, R76.reuse, 0x2, R86 ;  /* 0x000000024c227825 */ /* 0x040fe200078e0256 */
[----:B------:R-:W-:Y:S02]  /*2d30*/  PRMT R131, RZ, 0x7610, R131 ;  /* 0x00007610ff837816 */ /* 0x000fe40000000083 */
[----:B------:R-:W-:Y:S01]  /*2d40*/  PRMT R130, RZ, 0x7610, R130 ;  /* 0x00007610ff827816 */ /* 0x000fe20000000082 */
[C---:B------:R-:W-:Y:S01]  /*2d50*/  IMAD.WIDE R42, R76.reuse, 0x2, R92 ;  /* 0x000000024c2a7825 */ /* 0x040fe200078e025c */
[----:B------:R-:W-:Y:S01]  /*2d60*/  PRMT R59, RZ, 0x7610, R59 ;  /* 0x00007610ff3b7816 */ /* 0x000fe2000000003b */
[----:B------:R0:W4:Y:S04]  /*2d70*/  @!P1 LDG.E.U16 R140, desc[UR10][R36.64] ;  /* 0x0000000a248c9981 */ /* 0x000128000c1e1500 */
[----:B------:R1:W4:Y:S04]  /*2d80*/  @!P1 LDG.E.U16 R133, desc[UR10][R38.64] ;  /* 0x0000000a26859981 */ /* 0x000328000c1e1500 */
[----:B------:R1:W4:Y:S01]  /*2d90*/  @!P1 LDG.E.U16 R132, desc[UR10][R40.64] ;  /* 0x0000000a28849981 */ /* 0x000322000c1e1500 */
[----:B0-----:R-:W-:Y:S01]  /*2da0*/  IMAD.WIDE R36, R76, 0x2, R78 ;  /* 0x000000024c247825 */ /* 0x001fe200078e024e */
[----:B------:R-:W-:-:S02]  /*2db0*/  PRMT R136, RZ, 0x7610, R136 ;  /* 0x00007610ff887816 */ /* 0x000fc40000000088 */
[----:B------:R0:W4:Y:S01]  /*2dc0*/  @!P1 LDG.E.U16 R129, desc[UR10][R34.64] ;  /* 0x0000000a22819981 */ /* 0x000122000c1e1500 */
[C---:B-1----:R-:W-:Y:S01]  /*2dd0*/  IMAD.WIDE R38, R76.reuse, 0x2, R96 ;  /* 0x000000024c267825 */ /* 0x042fe200078e0260 */
[----:B------:R-:W-:Y:S02]  /*2de0*/  PRMT R55, RZ, 0x7610, R55 ;  /* 0x00007610ff377816 */ /* 0x000fe40000000037 */
[----:B------:R1:W4:Y:S01]  /*2df0*/  @!P1 LDG.E.U16 R138, desc[UR10][R36.64] ;  /* 0x0000000a248a9981 */ /* 0x000322000c1e1500 */
[C---:B------:R-:W-:Y:S01]  /*2e00*/  IMAD.WIDE R40, R76.reuse, 0x2, R102 ;  /* 0x000000024c287825 */ /* 0x040fe200078e0266 */
[----:B------:R-:W-:Y:S02]  /*2e10*/  PRMT R58, RZ, 0x7610, R58 ;  /* 0x00007610ff3a7816 */ /* 0x000fe4000000003a */
[----:B------:R1:W4:Y:S01]  /*2e20*/  @!P1 LDG.E.U16 R131, desc[UR10][R38.64] ;  /* 0x0000000a26839981 */ /* 0x000322000c1e1500 */
[----:B------:R-:W-:Y:S01]  /*2e30*/  PRMT R57, RZ, 0x7610, R57 ;  /* 0x00007610ff397816 */ /* 0x000fe20000000039 */
[----:B0-----:R-:W-:-:S02]  /*2e40*/  IMAD.WIDE R34, R76, 0x2, R88 ;  /* 0x000000024c227825 */ /* 0x001fc400078e0258 */
[----:B------:R0:W4:Y:S02]  /*2e50*/  @!P1 LDG.E.U16 R130, desc[UR10][R40.64] ;  /* 0x0000000a28829981 */ /* 0x000124000c1e1500 */
[C---:B-1----:R-:W-:Y:S01]  /*2e60*/  IMAD.WIDE R36, R76.reuse, 0x2, R80 ;  /* 0x000000024c247825 */ /* 0x042fe200078e0250 */
[----:B------:R-:W-:Y:S01]  /*2e70*/  PRMT R134, RZ, 0x7610, R134 ;  /* 0x00007610ff867816 */ /* 0x000fe20000000086 */
[----:B------:R1:W4:Y:S02]  /*2e80*/  @!P1 LDG.E.U16 R59, desc[UR10][R42.64] ;  /* 0x0000000a2a3b9981 */ /* 0x000324000c1e1500 */
[C---:B------:R-:W-:Y:S01]  /*2e90*/  IMAD.WIDE R38, R76.reuse, 0x2, R84 ;  /* 0x000000024c267825 */ /* 0x040fe200078e0254 */
[----:B------:R-:W-:Y:S01]  /*2ea0*/  PRMT R145, RZ, 0x7610, R145 ;  /* 0x00007610ff917816 */ /* 0x000fe20000000091 */
[----:B------:R1:W4:Y:S02]  /*2eb0*/  @!P1 LDG.E.U16 R136, desc[UR10][R34.64] ;  /* 0x0000000a22889981 */ /* 0x000324000c1e1500 */
[C---:B0-----:R-:W-:Y:S01]  /*2ec0*/  IMAD.WIDE R40, R76.reuse, 0x2, R82 ;  /* 0x000000024c287825 */ /* 0x041fe200078e0252 */
[----:B------:R-:W-:Y:S01]  /*2ed0*/  PRMT R144, RZ, 0x7610, R144 ;  /* 0x00007610ff907816 */ /* 0x000fe20000000090 */
[----:B------:R0:W4:Y:S01]  /*2ee0*/  @!P1 LDG.E.U16 R55, desc[UR10][R36.64] ;  /* 0x0000000a24379981 */ /* 0x000122000c1e1500 */
[----:B------:R-:W-:Y:S01]  /*2ef0*/  PRMT R139, RZ, 0x7610, R139 ;  /* 0x00007610ff8b7816 */ /* 0x000fe2000000008b */
[C---:B-1----:R-:W-:Y:S01]  /*2f00*/  IMAD.WIDE R42, R76.reuse, 0x2, R90 ;  /* 0x000000024c2a7825 */ /* 0x042fe200078e025a */
[----:B------:R-:W-:Y:S01]  /*2f10*/  PRMT R146, RZ, 0x7610, R146 ;  /* 0x00007610ff927816 */ /* 0x000fe20000000092 */
[----:B------:R1:W4:Y:S02]  /*2f20*/  @!P1 LDG.E.U16 R58, desc[UR10][R38.64] ;  /* 0x0000000a263a9981 */ /* 0x000324000c1e1500 */
[----:B------:R-:W-:-:S02]  /*2f30*/  IMAD.WIDE R34, R76, 0x2, R108 ;  /* 0x000000024c227825 */ /* 0x000fc400078e026c */
[----:B------:R1:W4:Y:S02]  /*2f40*/  @!P1 LDG.E.U16 R57, desc[UR10][R40.64] ;  /* 0x0000000a28399981 */ /* 0x000324000c1e1500 */
[C---:B0-----:R-:W-:Y:S01]  /*2f50*/  IMAD.WIDE R36, R76.reuse, 0x2, R106 ;  /* 0x000000024c247825 */ /* 0x041fe200078e026a */
[----:B------:R-:W-:Y:S01]  /*2f60*/  PRMT R141, RZ, 0x7610, R141 ;  /* 0x00007610ff8d7816 */ /* 0x000fe2000000008d */
[----:B------:R0:W4:Y:S02]  /*2f70*/  @!P1 LDG.E.U16 R134, desc[UR10][R42.64] ;  /* 0x0000000a2a869981 */ /* 0x000124000c1e1500 */
[C---:B-1----:R-:W-:Y:S01]  /*2f80*/  IMAD.WIDE R38, R76.reuse, 0x2, R110 ;  /* 0x000000024c267825 */ /* 0x042fe200078e026e */
[----:B------:R-:W-:Y:S01]  /*2f90*/  PRMT R148, RZ, 0x7610, R148 ;  /* 0x00007610ff947816 */ /* 0x000fe20000000094 */
[----:B------:R1:W4:Y:S02]  /*2fa0*/  @!P1 LDG.E.U16 R145, desc[UR10][R34.64] ;  /* 0x0000000a22919981 */ /* 0x000324000c1e1500 */
[C---:B------:R-:W-:Y:S01]  /*2fb0*/  IMAD.WIDE R40, R76.reuse, 0x2, R114 ;  /* 0x000000024c287825 */ /* 0x040fe200078e0272 */
[----:B------:R-:W-:Y:S01]  /*2fc0*/  PRMT R150, RZ, 0x7610, R150 ;  /* 0x00007610ff967816 */ /* 0x000fe20000000096 */
[----:B------:R1:W4:Y:S02]  /*2fd0*/  @!P1 LDG.E.U16 R144, desc[UR10][R36.64] ;  /* 0x0000000a24909981 */ /* 0x000324000c1e1500 */
[--C-:B------:R-:W-:Y:S01]  /*2fe0*/  IMAD.MOV.U32 R49, RZ, RZ, R127.reuse ;  /* 0x000000ffff317224 */ /* 0x100fe200078e007f */
[----:B------:R-:W-:Y:S01]  /*2ff0*/  PRMT R127, RZ, 0x7610, R127 ;  /* 0x00007610ff7f7816 */ /* 0x000fe2000000007f */
[----:B0-----:R-:W-:Y:S01]  /*3000*/  IMAD.WIDE R42, R76, 0x2, R112 ;  /* 0x000000024c2a7825 */ /* 0x001fe200078e0270 */
[----:B------:R0:W4:Y:S01]  /*3010*/  @!P1 LDG.E.U16 R139, desc[UR10][R38.64] ;  /* 0x0000000a268b9981 */ /* 0x000122000c1e1500 */
[----:B------:R-:W-:-:S02]  /*3020*/  PRMT R147, RZ, 0x7610, R147 ;  /* 0x00007610ff937816 */ /* 0x000fc40000000093 */
[C---:B-1----:R-:W-:Y:S01]  /*3030*/  IMAD.WIDE R34, R76.reuse, 0x2, R116 ;  /* 0x000000024c227825 */ /* 0x042fe200078e0274 */
[----:B------:R1:W4:Y:S03]  /*3040*/  @!P1 LDG.E.U16 R146, desc[UR10][R40.64] ;  /* 0x0000000a28929981 */ /* 0x000326000c1e1500 */
[C---:B------:R-:W-:Y:S01]  /*3050*/  IMAD.WIDE R36, R76.reuse, 0x2, R122 ;  /* 0x000000024c247825 */ /* 0x040fe200078e027a */
[----:B------:R1:W4:Y:S03]  /*3060*/  @!P1 LDG.E.U16 R141, desc[UR10][R42.64] ;  /* 0x0000000a2a8d9981 */ /* 0x000326000c1e1500 */
[----:B------:R-:W-:Y:S01]  /*3070*/  IMAD.MOV.U32 R48, RZ, RZ, R128 ;  /* 0x000000ffff307224 */ /* 0x000fe200078e0080 */
[----:B------:R1:W4:Y:S01]  /*3080*/  @!P1 LDG.E.U16 R148, desc[UR10][R34.64] ;  /* 0x0000000a22949981 */ /* 0x000322000c1e1500 */
[----:B0-----:R-:W-:Y:S01]  /*3090*/  IMAD.WIDE R38, R76, 0x2, R120 ;  /* 0x000000024c267825 */ /* 0x001fe200078e0278 */
[----:B------:R-:W-:-:S02]  /*30a0*/  PRMT R128, RZ, 0x7610, R128 ;  /* 0x00007610ff807816 */ /* 0x000fc40000000080 */
[----:B------:R0:W4:Y:S01]  /*30b0*/  @!P1 LDG.E.U16 R127, desc[UR10][R36.64] ;  /* 0x0000000a247f9981 */ /* 0x000122000c1e1500 */
[C---:B-1----:R-:W-:Y:S01]  /*30c0*/  IMAD.WIDE R40, R76.reuse, 0x2, R118 ;  /* 0x000000024c287825 */ /* 0x042fe200078e0276 */
[----:B------:R-:W-:Y:S02]  /*30d0*/  PRMT R154, RZ, 0x7610, R154 ;  /* 0x00007610ff9a7816 */ /* 0x000fe4000000009a */
[----:B------:R-:W-:Y:S01]  /*30e0*/  PRMT R151, RZ, 0x7610, R151 ;  /* 0x00007610ff977816 */ /* 0x000fe20000000097 */
[C---:B------:R-:W-:Y:S01]  /*30f0*/  IMAD.WIDE R42, R76.reuse, 0x2, R48 ;  /* 0x000000024c2a7825 */ /* 0x040fe200078e0230 */
[----:B------:R1:W4:Y:S01]  /*3100*/  @!P1 LDG.E.U16 R150, desc[UR10][R38.64] ;  /* 0x0000000a26969981 */ /* 0x000322000c1e1500 */
[----:B------:R-:W-:Y:S02]  /*3110*/  PRMT R152, RZ, 0x7610, R152 ;  /* 0x00007610ff987816 */ /* 0x000fe40000000098 */
[----:B------:R-:W-:Y:S01]  /*3120*/  PRMT R149, RZ, 0x7610, R149 ;  /* 0x00007610ff957816 */ /* 0x000fe20000000095 */
[----:B------:R1:W4:Y:S01]  /*3130*/  @!P1 LDG.E.U16 R147, desc[UR10][R40.64] ;  /* 0x0000000a28939981 */ /* 0x000322000c1e1500 */
[----:B------:R-:W-:Y:S01]  /*3140*/  IMAD.WIDE R34, R76, 0x2, R2 ;  /* 0x000000024c227825 */ /* 0x000fe200078e0202 */
[----:B------:R-:W-:-:S02]  /*3150*/  PRMT R156, RZ, 0x7610, R156 ;  /* 0x00007610ff9c7816 */ /* 0x000fc4000000009c */
[----:B------:R1:W4:Y:S01]  /*3160*/  @!P1 LDG.E.U16 R128, desc[UR10][R42.64] ;  /* 0x0000000a2a809981 */ /* 0x000322000c1e1500 */
[C---:B0-----:R-:W-:Y:S01]  /*3170*/  IMAD.WIDE R36, R76.reuse, 0x2, R4 ;  /* 0x000000024c247825 */ /* 0x041fe200078e0204 */
[----:B------:R-:W-:Y:S02]  /*3180*/  PRMT R153, RZ, 0x7610, R153 ;  /* 0x00007610ff997816 */ /* 0x000fe40000000099 */
[----:B------:R0:W4:Y:S01]  /*3190*/  @!P1 LDG.E.U16 R154, desc[UR10][R34.64] ;  /* 0x0000000a229a9981 */ /* 0x000122000c1e1500 */
[C---:B-1----:R-:W-:Y:S01]  /*31a0*/  IMAD.WIDE R38, R76.reuse, 0x2, R10 ;  /* 0x000000024c267825 */ /* 0x042fe200078e020a */
[----:B------:R-:W-:Y:S02]  /*31b0*/  PRMT R155, RZ, 0x7610, R155 ;  /* 0x00007610ff9b7816 */ /* 0x000fe4000000009b */
[----:B------:R1:W4:Y:S01]  /*31c0*/  @!P1 LDG.E.U16 R151, desc[UR10][R36.64] ;  /* 0x0000000a24979981 */ /* 0x000322000c1e1500 */
[----:B------:R-:W-:Y:S01]  /*31d0*/  IMAD.WIDE R40, R76, 0x2, R12 ;  /* 0x000000024c287825 */ /* 0x000fe200078e020c */
[----:B------:R-:W-:-:S02]  /*31e0*/  PRMT R42, RZ, 0x7610, R42 ;  /* 0x00007610ff2a7816 */ /* 0x000fc4000000002a */
[----:B------:R-:W4:Y:S01]  /*31f0*/  @!P1 LDG.E.U16 R152, desc[UR10][R38.64] ;  /* 0x0000000a26989981 */ /* 0x000f22000c1e1500 */
[----:B------:R-:W-:Y:S02]  /*3200*/  IMAD.MOV.U32 R142, RZ, RZ, R32 ;  /* 0x000000ffff8e7224 */ /* 0x000fe400078e0020 */
[----:B------:R-:W-:Y:S01]  /*3210*/  IMAD.MOV.U32 R143, RZ, RZ, R33 ;  /* 0x000000ffff8f7224 */ /* 0x000fe200078e0021 */
[----:B------:R1:W4:Y:S01]  /*3220*/  @!P1 LDG.E.U16 R149, desc[UR10][R40.64] ;  /* 0x0000000a28959981 */ /* 0x000322000c1e1500 */
[----:B------:R-:W-:Y:S01]  /*3230*/  PRMT R43, RZ, 0x7610, R43 ;  /* 0x00007610ff2b7816 */ /* 0x000fe2000000002b */
[----:B0-----:R-:W-:-:S04]  /*3240*/  IMAD.WIDE R34, R76, 0x2, R6 ;  /* 0x000000024c227825 */ /* 0x001fc800078e0206 */
[C---:B-1----:R-:W-:Y:S01]  /*3250*/  IMAD.WIDE R36, R76.reuse, 0x2, R14 ;  /* 0x000000024c247825 */ /* 0x042fe200078e020e */
[----:B------:R-:W4:Y:S03]  /*3260*/  @!P1 LDG.E.U16 R42, desc[UR10][R34.64] ;  /* 0x0000000a222a9981 */ /* 0x000f26000c1e1500 */
[C---:B------:R-:W-:Y:S01]  /*3270*/  IMAD.WIDE R32, R76.reuse, 0x2, R142 ;  /* 0x000000024c207825 */ /* 0x040fe200078e028e */
[----:B------:R-:W4:Y:S03]  /*3280*/  @!P1 LDG.E.U16 R156, desc[UR10][R36.64] ;  /* 0x0000000a249c9981 */ /* 0x000f26000c1e1500 */
[C---:B------:R-:W-:Y:S01]  /*3290*/  IMAD.WIDE R40, R76.reuse, 0x2, R8 ;  /* 0x000000024c287825 */ /* 0x040fe200078e0208 */
[----:B------:R-:W4:Y:S03]  /*32a0*/  @!P1 LDG.E.U16 R43, desc[UR10][R32.64] ;  /* 0x0000000a202b9981 */ /* 0x000f26000c1e1500 */
[----:B------:R-:W-:Y:S01]  /*32b0*/  IMAD.WIDE R38, R76, 0x2, R16 ;  /* 0x000000024c267825 */ /* 0x000fe200078e0210 */
[----:B------:R-:W4:Y:S04]  /*32c0*/  @!P1 LDG.E.U16 R153, desc[UR10][R40.64] ;  /* 0x0000000a28999981 */ /* 0x000f28000c1e1500 */
[----:B------:R-:W4:Y:S01]  /*32d0*/  @!P1 LDG.E.U16 R155, desc[UR10][R38.64] ;  /* 0x0000000a269b9981 */ /* 0x000f22000c1e1500 */
[----:B------:R-:W-:-:S04]  /*32e0*/  UIADD3 UR6, UPT, UPT, UR6, -0x1, URZ ;  /* 0xffffffff06067890 */ /* 0x000fc8000fffe0ff */
[----:B------:R-:W-:Y:S01]  /*32f0*/  UISETP.NE.U32.AND UP0, UPT, UR6, URZ, UPT ;  /* 0x000000ff0600728c */ /* 0x000fe2000bf05070 */
[----:B--2---:R-:W-:Y:S04]  /*3300*/  STS.U16 [R25+UR5+0x1000], R54 ;  /* 0x0010003619007988 */ /* 0x004fe80008000405 */
[----:B-----5:R-:W-:Y:S04]  /*3310*/  STS.U16 [R25+UR5+0x1100], R56 ;  /* 0x0011003819007988 */ /* 0x020fe80008000405 */
[----:B---3--:R-:W-:Y:S04]  /*3320*/  STS.U16 [R25+UR5+0x1200], R50 ;  /* 0x0012003219007988 */ /* 0x008fe80008000405 */
[----:B----4-:R-:W-:Y:S04]  /*3330*/  STS.U16 [R25+UR5+0x1300], R52 ;  /* 0x0013003419007988 */ /* 0x010fe80008000405 */
[----:B------:R-:W-:Y:S04]  /*3340*/  STS.U16 [R124+UR5+0x1080], R51 ;  /* 0x001080337c007988 */ /* 0x000fe80008000405 */
[----:B------:R-:W-:Y:S04]  /*3350*/  STS.U16 [R124+UR5+0x1180], R53 ;  /* 0x001180357c007988 */ /* 0x000fe80008000405 */
[----:B------:R-:W-:Y:S04]  /*3360*/  STS.U16 [R124+UR5+0x1280], R137 ;  /* 0x001280897c007988 */ /* 0x000fe80008000405 */
[----:B------:R-:W-:Y:S04]  /*3370*/  STS.U16 [R124+UR5+0x1380], R135 ;  /* 0x001380877c007988 */ /* 0x000fe80008000405 */
[----:B------:R-:W-:Y:S04]  /*3380*/  STS.U16 [R25+UR5], R140 ;  /* 0x0000008c19007988 */ /* 0x000fe80008000405 */
[----:B------:R-:W-:Y:S04]  /*3390*/  STS.U16 [R25+UR5+0x200], R138 ;  /* 0x0002008a19007988 */ /* 0x000fe80008000405 */
        /* <DEDUP_REMOVED lines=22> */
[----:B------:R0:W-:Y:S04]  /*3500*/  STS.U16 [R126+UR5+0x180], R129 ;  /* 0x000180817e007988 */ /* 0x0001e80008000405 */
[----:B------:R-:W-:Y:S04]  /*3510*/  STS.U16 [R126+UR5+0x380], R59 ;  /* 0x0003803b7e007988 */ /* 0x000fe80008000405 */
[----:B------:R-:W-:Y:S04]  /*3520*/  STS.U16 [R126+UR5+0x580], R57 ;  /* 0x000580397e007988 */ /* 0x000fe80008000405 */
[----:B------:R-:W-:Y:S04]  /*3530*/  STS.U16 [R126+UR5+0x780], R139 ;  /* 0x0007808b7e007988 */ /* 0x000fe80008000405 */
[----:B------:R-:W-:Y:S04]  /*3540*/  STS.U16 [R126+UR5+0x980], R127 ;  /* 0x0009807f7e007988 */ /* 0x000fe80008000405 */
[----:B------:R-:W-:Y:S04]  /*3550*/  STS.U16 [R126+UR5+0xb80], R43 ;  /* 0x000b802b7e007988 */ /* 0x000fe80008000405 */
[----:B------:R-:W-:Y:S04]  /*3560*/  STS.U16 [R126+UR5+0xd80], R153 ;  /* 0x000d80997e007988 */ /* 0x000fe80008000405 */
[----:B------:R-:W-:Y:S01]  /*3570*/  STS.U16 [R126+UR5+0xf80], R155 ;  /* 0x000f809b7e007988 */ /* 0x000fe20008000405 */
[----:B------:R-:W-:Y:S01]  /*3580*/  BAR.SYNC.DEFER_BLOCKING 0x0 ;  /* 0x0000000000007b1d */ /* 0x000fe20000010000 */
[----:B0-----:R-:W-:-:S05]  /*3590*/  IMAD.WIDE R128, R77, 0x2, R48 ;  /* 0x000000024d807825 */ /* 0x001fca00078e0230 */
[----:B------:R-:W-:Y:S04]  /*35a0*/  LDSM.16.MT88.4 R52, [R0+0x1000] ;  /* 0x001000000034783b */ /* 0x000fe80000004200 */
[----:B------:R-:W0:Y:S04]  /*35b0*/  LDSM.16.M88.4 R32, [R23+UR9] ;  /* 0x000000091720783b */ /* 0x000e280008000200 */
[----:B------:R-:W1:Y:S04]  /*35c0*/  LDSM.16.M88.4 R36, [R23+UR9+0x400] ;  /* 0x000400091724783b */ /* 0x000e680008000200 */
[----:B------:R-:W2:Y:S04]  /*35d0*/  LDSM.16.M88.4 R40, [R23+UR9+0x800] ;  /* 0x000800091728783b */ /* 0x000ea80008000200 */
[----:B------:R-:W3:Y:S04]  /*35e0*/  LDSM.16.M88.4 R56, [R23+UR9+0xc00] ;  /* 0x000c00091738783b */ /* 0x000ee80008000200 */
[----:B------:R-:W4:Y:S01]  /*35f0*/  LDSM.16.MT88.4 R48, [R0+0x1200] ;  /* 0x001200000030783b */ /* 0x000f220000004200 */
[C---:B0-----:R-:W-:Y:S08]  /*3600*/  HMMA.16816.F32 R68, R52.reuse, R32, R68 ;  /* 0x000000203444723c */ /* 0x041ff00000001844 */
[C---:B-1----:R-:W-:Y:S08]  /*3610*/  HMMA.16816.F32 R64, R52.reuse, R36, R64 ;  /* 0x000000243440723c */ /* 0x042ff00000001840 */
[C---:B--2---:R-:W-:Y:S08]  /*3620*/  HMMA.16816.F32 R60, R52.reuse, R40, R60 ;  /* 0x00000028343c723c */ /* 0x044ff0000000183c */
[----:B---3--:R-:W-:Y:S08]  /*3630*/  HMMA.16816.F32 R44, R52, R56, R44 ;  /* 0x00000038342c723c */ /* 0x008ff0000000182c */
[C---:B----4-:R-:W-:Y:S08]  /*3640*/  HMMA.16816.F32 R68, R48.reuse, R34, R68 ;  /* 0x000000223044723c */ /* 0x050ff00000001844 */
[C---:B------:R-:W-:Y:S08]  /*3650*/  HMMA.16816.F32 R64, R48.reuse, R38, R64 ;  /* 0x000000263040723c */ /* 0x040ff00000001840 */
[C---:B------:R-:W-:Y:S08]  /*3660*/  HMMA.16816.F32 R60, R48.reuse, R42, R60 ;  /* 0x0000002a303c723c */ /* 0x040ff0000000183c */
[----:B------:R-:W-:Y:S01]  /*3670*/  HMMA.16816.F32 R44, R48, R58, R44 ;  /* 0x0000003a302c723c */ /* 0x000fe2000000182c */
[----:B------:R-:W-:Y:S01]  /*3680*/  IMAD.WIDE R142, R77, 0x2, R142 ;  /* 0x000000024d8e7825 */ /* 0x000fe200078e028e */
[----:B------:R-:W-:-:S03]  /*3690*/  UIADD3 UR7, UPT, UPT, UR7, -0x20, URZ ;  /* 0xffffffe007077890 */ /* 0x000fc6000fffe0ff */
[----:B------:R-:W-:-:S04]  /*36a0*/  IMAD.WIDE R16, R77, 0x2, R16 ;  /* 0x000000024d107825 */ /* 0x000fc800078e0210 */
        /* <DEDUP_REMOVED lines=8> */
[----:B------:R-:W-:Y:S02]  /*3730*/  IMAD.MOV.U32 R32, RZ, RZ, R142 ;  /* 0x000000ffff207224 */ /* 0x000fe400078e008e */
[----:B------:R-:W-:Y:S02]  /*3740*/  IMAD.MOV.U32 R33, RZ, RZ, R143 ;  /* 0x000000ffff217224 */ /* 0x000fe400078e008f */
[----:B------:R-:W-:Y:S02]  /*3750*/  IMAD.MOV.U32 R127, RZ, RZ, R129 ;  /* 0x000000ffff7f7224 */ /* 0x000fe400078e0081 */
        /* <DEDUP_REMOVED lines=21> */
[----:B------:R-:W-:Y:S01]  /*38b0*/  IMAD.WIDE R98, R74, 0x2, R98 ;  /* 0x000000024a627825 */ /* 0x000fe200078e0262 */
[----:B------:R-:W-:Y:S06]  /*38c0*/  BRA.U UP0, `(.L_x_2) ;  /* 0xfffffff1004c7547 */ /* 0x000fec000b83ffff */
[----:B------:R-:W-:Y:S02]  /*38d0*/  F2FP.F16.F32.PACK_AB R2, R67, R71 ;  /* 0x000000474302723e */ /* 0x000fe400000000ff */
[----:B------:R-:W-:Y:S02]  /*38e0*/  F2FP.F16.F32.PACK_AB R4, R65, R69 ;  /* 0x000000454104723e */ /* 0x000fe400000000ff */
[----:B------:R-:W-:Y:S02]  /*38f0*/  F2FP.F16.F32.PACK_AB R3, R47, R63 ;  /* 0x0000003f2f03723e */ /* 0x000fe400000000ff */
[----:B------:R-:W-:Y:S02]  /*3900*/  F2FP.F16.F32.PACK_AB R67, R46, R62 ;  /* 0x0000003e2e43723e */ /* 0x000fe400000000ff */
[----:B------:R-:W-:Y:S02]  /*3910*/  F2FP.F16.F32.PACK_AB R66, R66, R70 ;  /* 0x000000464242723e */ /* 0x000fe400000000ff */
[----:B------:R-:W-:-:S02]  /*3920*/  F2FP.F16.F32.PACK_AB R5, R45, R61 ;  /* 0x0000003d2d05723e */ /* 0x000fc400000000ff */
[----:B------:R-:W-:Y:S02]  /*3930*/  F2FP.F16.F32.PACK_AB R65, R44, R60 ;  /* 0x0000003c2c41723e */ /* 0x000fe400000000ff */
[----:B------:R-:W-:-:S07]  /*3940*/  F2FP.F16.F32.PACK_AB R64, R64, R68 ;  /* 0x000000444040723e */ /* 0x000fce00000000ff */
.L_x_1:
[----:B------:R-:W-:Y:S01]  /*3950*/  IMAD.SHL.U32 R0, R26, 0x4, RZ ;  /* 0x000000041a007824 */ /* 0x000fe200078e00ff */
[----:B------:R-:W-:Y:S01]  /*3960*/  BAR.SYNC.DEFER_BLOCKING 0x0 ;  /* 0x0000000000007b1d */ /* 0x000fe20000010000 */
[--C-:B------:R-:W-:Y:S01]  /*3970*/  SHF.R.S32.HI R6, RZ, 0x4, R26.reuse ;  /* 0x00000004ff067819 */ /* 0x100fe2000001141a */
[----:B------:R-:W-:Y:S01]  /*3980*/  IMAD.U32 R10, RZ, RZ, UR8 ;  /* 0x00000008ff0a7e24 */ /* 0x000fe2000f8e00ff */
[----:B------:R-:W-:Y:S01]  /*3990*/  SHF.R.S32.HI R8, RZ, 0x3, R26 ;  /* 0x00000003ff087819 */ /* 0x000fe2000001141a */
[----:B------:R-:W-:Y:S01]  /*39a0*/  USHF.L.U32 UR4, UR8, 0x1, URZ ;  /* 0x0000000108047899 */ /* 0x000fe200080006ff */
[----:B------:R-:W-:-:S03]  /*39b0*/  LOP3.LUT R7, R0, 0x38, RZ, 0xc0, !PT ;  /* 0x0000003800077812 */ /* 0x000fc600078ec0ff */
[----:B------:R-:W0:Y:S01]  /*39c0*/  LDC R27, c[0x0][0x3b8] ;  /* 0x0000ee00ff1b7b82 */ /* 0x000e220000000800 */
[----:B------:R-:W-:Y:S01]  /*39d0*/  SGXT R0, R6, 0x1 ;  /* 0x000000010600781a */ /* 0x000fe20000000200 */
[----:B------:R-:W1:Y:S01]  /*39e0*/  LDCU.128 UR12, c[0x0][0x390] ;  /* 0x00007200ff0c77ac */ /* 0x000e620008000c00 */
[----:B------:R-:W-:Y:S02]  /*39f0*/  LOP3.LUT R7, R7, 0x40, R20, 0xf8, !PT ;  /* 0x0000004007077812 */ /* 0x000fe400078ef814 */
[----:B------:R-:W-:Y:S02]  /*3a00*/  ISETP.NE.U32.AND P0, PT, R18, RZ, PT ;  /* 0x000000ff1200720c */ /* 0x000fe40003f05070 */
[----:B------:R-:W-:Y:S02]  /*3a10*/  SGXT R8, R8, 0x1 ;  /* 0x000000010808781a */ /* 0x000fe40000000200 */
[----:B------:R-:W-:Y:S02]  /*3a20*/  LOP3.LUT R7, R7, 0x240, R0, 0x78, !PT ;  /* 0x0000024007077812 */ /* 0x000fe400078e7800 */
[----:B------:R-:W-:-:S02]  /*3a30*/  SEL R6, RZ, 0x240, !P0 ;  /* 0x00000240ff067807 */ /* 0x000fc40004000000 */
[----:B------:R-:W-:Y:S01]  /*3a40*/  LOP3.LUT R0, R26, 0x10, RZ, 0xc0, !PT ;  /* 0x000000101a007812 */ /* 0x000fe200078ec0ff */
[----:B------:R-:W-:Y:S01]  /*3a50*/  IMAD R7, R10, 0x8, R7 ;  /* 0x000000080a077824 */ /* 0x000fe200078e0207 */
[----:B------:R-:W-:Y:S02]  /*3a60*/  LOP3.LUT R9, R8, 0x408, RZ, 0xc0, !PT ;  /* 0x0000040808097812 */ /* 0x000fe400078ec0ff */
[----:B------:R-:W-:Y:S02]  /*3a70*/  LOP3.LUT R6, R6, 0x30, R19, 0xf8, !PT ;  /* 0x0000003006067812 */ /* 0x000fe400078ef813 */
[----:B------:R-:W-:Y:S01]  /*3a80*/  STS.64 [R7+UR5], R64 ;  /* 0x0000004007007988 */ /* 0x000fe20008000a05 */
[----:B------:R-:W-:Y:S01]  /*3a90*/  IMAD R0, R0, 0x8, R9 ;  /* 0x0000000800007824 */ /* 0x000fe200078e0209 */
[----:B------:R-:W-:Y:S01]  /*3aa0*/  LOP3.LUT R9, R6, UR4, RZ, 0x3c, !PT ;  /* 0x0000000406097c12 */ /* 0x000fe2000f8e3cff */
[----:B------:R-:W2:Y:S01]  /*3ab0*/  LDCU UR4, c[0x0][0x3b4] ;  /* 0x00007680ff0477ac */ /* 0x000ea20008000800 */
[----:B------:R-:W-:Y:S01]  /*3ac0*/  LOP3.LUT R6, R7, 0x8, RZ, 0x3c, !PT ;  /* 0x0000000807067812 */ /* 0x000fe200078e3cff */
[----:B------:R3:W-:Y:S01]  /*3ad0*/  STS.64 [R7+UR5+0x80], R4 ;  /* 0x0000800407007988 */ /* 0x0007e20008000a05 */
[----:B-1----:R-:W-:Y:S01]  /*3ae0*/  ISETP.GE.AND P0, PT, R22, UR14, PT ;  /* 0x0000000e16007c0c */ /* 0x002fe2000bf06270 */
[----:B------:R-:W-:Y:S01]  /*3af0*/  IMAD.IADD R9, R0, 0x1, R9 ;  /* 0x0000000100097824 */ /* 0x000fe200078e0209 */
[----:B------:R-:W-:Y:S01]  /*3b00*/  LOP3.LUT R0, R21, R24, RZ, 0xfc, !PT ;  /* 0x0000001815007212 */ /* 0x000fe200078efcff */
[----:B------:R-:W-:Y:S01]  /*3b10*/  STS.64 [R6+UR5+0x400], R66 ;  /* 0x0004004206007988 */ /* 0x000fe20008000a05 */
[----:B------:R-:W-:-:S02]  /*3b20*/  LEA.HI R26, R26, R21, RZ, 0x1c ;  /* 0x000000151a1a7211 */ /* 0x000fc400078fe0ff */
[----:B------:R-:W-:Y:S01]  /*3b30*/  LOP3.LUT R19, R9, 0x8, RZ, 0x3c, !PT ;  /* 0x0000000809137812 */ /* 0x000fe200078e3cff */
[----:B------:R1:W-:Y:S01]  /*3b40*/  STS.64 [R6+UR5+0x480], R2 ;  /* 0x0004800206007988 */ /* 0x0003e20008000a05 */
[C---:B------:R-:W-:Y:S01]  /*3b50*/  ISETP.LT.AND P1, PT, R0.reuse, UR15, !P0 ;  /* 0x0000000f00007c0c */ /* 0x040fe2000c721270 */
[----:B0-----:R-:W-:Y:S01]  /*3b60*/  IMAD R18, R0, R27, RZ ;  /* 0x0000001b00127224 */ /* 0x001fe200078e02ff */
[C-C-:B------:R-:W-:Y:S01]  /*3b70*/  LOP3.LUT R13, R21.reuse, 0x38, R24.reuse, 0xfe, !PT ;  /* 0x00000038150d7812 */ /* 0x140fe200078efe18 */
[----:B------:R-:W-:Y:S01]  /*3b80*/  BAR.SYNC.DEFER_BLOCKING 0x0 ;  /* 0x0000000000007b1d */ /* 0x000fe20000010000 */
[C-C-:B---3--:R-:W-:Y:S01]  /*3b90*/  LOP3.LUT R4, R21.reuse, 0x34, R24.reuse, 0xfe, !PT ;  /* 0x0000003415047812 */ /* 0x148fe200078efe18 */
[----:B------:R-:W-:Y:S01]  /*3ba0*/  VIADD R26, R26, 0x3c ;  /* 0x0000003c1a1a7836 */ /* 0x000fe20000000000 */
[C-C-:B------:R-:W-:Y:S01]  /*3bb0*/  LOP3.LUT R12, R21.reuse, 0x30, R24.reuse, 0xfe, !PT ;  /* 0x00000030150c7812 */ /* 0x140fe200078efe18 */
[----:B--2---:R-:W-:Y:S01]  /*3bc0*/  IMAD R22, R22, UR4, RZ ;  /* 0x0000000416167c24 */ /* 0x004fe2000f8e02ff */
[----:B------:R-:W-:-:S02]  /*3bd0*/  LOP3.LUT R10, R21, 0x2c, R24, 0xfe, !PT ;  /* 0x0000002c150a7812 */ /* 0x000fc400078efe18 */
[C-C-:B------:R-:W-:Y:S02]  /*3be0*/  LOP3.LUT R11, R21.reuse, 0x28, R24.reuse, 0xfe, !PT ;  /* 0x00000028150b7812 */ /* 0x140fe400078efe18 */
[----:B------:R-:W-:Y:S02]  /*3bf0*/  LEA R23, P2, R22, UR12, 0x1 ;  /* 0x0000000c16177c11 */ /* 0x000fe4000f8408ff */
[C-C-:B------:R-:W-:Y:S02]  /*3c00*/  LOP3.LUT R7, R21.reuse, 0x24, R24.reuse, 0xfe, !PT ;  /* 0x0000002415077812 */ /* 0x140fe400078efe18 */
[C-C-:B------:R-:W-:Y:S02]  /*3c10*/  LOP3.LUT R14, R21.reuse, 0x20, R24.reuse, 0xfe, !PT ;  /* 0x00000020150e7812 */ /* 0x140fe400078efe18 */
[C-C-:B------:R-:W-:Y:S02]  /*3c20*/  LOP3.LUT R15, R21.reuse, 0x1c, R24.reuse, 0xfe, !PT ;  /* 0x0000001c150f7812 */ /* 0x140fe400078efe18 */
[----:B------:R-:W-:-:S02]  /*3c30*/  LOP3.LUT R16, R21, 0x18, R24, 0xfe, !PT ;  /* 0x0000001815107812 */ /* 0x000fc400078efe18 */
[C-C-:B------:R-:W-:Y:S02]  /*3c40*/  LOP3.LUT R17, R21.reuse, 0x14, R24.reuse, 0xfe, !PT ;  /* 0x0000001415117812 */ /* 0x140fe400078efe18 */
[C-C-:B------:R-:W-:Y:S02]  /*3c50*/  LOP3.LUT R0, R21.reuse, 0x10, R24.reuse, 0xfe, !PT ;  /* 0x0000001015007812 */ /* 0x140fe400078efe18 */
[C-C-:B------:R-:W-:Y:S01]  /*3c60*/  LOP3.LUT R8, R21.reuse, 0xc, R24.reuse, 0xfe, !PT ;  /* 0x0000000c15087812 */ /* 0x140fe200078efe18 */
[----:B------:R-:W0:Y:S01]  /*3c70*/  LDS.64 R28, [R9+UR5] ;  /* 0x00000005091c7984 */ /* 0x000e220008000a00 */
[C-C-:B-1----:R-:W-:Y:S01]  /*3c80*/  LOP3.LUT R3, R21.reuse, 0x4, R24.reuse, 0xfe, !PT ;  /* 0x0000000415037812 */ /* 0x142fe200078efe18 */
[-C--:B------:R-:W-:Y:S01]  /*3c90*/  IMAD R20, R0, R27.reuse, RZ ;  /* 0x0000001b00147224 */ /* 0x080fe200078e02ff */
[----:B------:R-:W-:Y:S01]  /*3ca0*/  LOP3.LUT R21, R21, 0x8, R24, 0xfe, !PT ;  /* 0x0000000815157812 */ /* 0x000fe200078efe18 */
[----:B------:R-:W1:Y:S01]  /*3cb0*/  LDS.64 R32, [R19+UR5] ;  /* 0x0000000513207984 */ /* 0x000e620008000a00 */
[----:B------:R-:W-:Y:S01]  /*3cc0*/  LEA.HI.X.SX32 R25, R22, UR13, 0x1, P2 ;  /* 0x0000000d16197c11 */ /* 0x000fe200090f0eff */
[C---:B------:R-:W-:Y:S01]  /*3cd0*/  IMAD R5, R3.reuse, R27, RZ ;  /* 0x0000001b03057224 */ /* 0x040fe200078e02ff */
[----:B------:R-:W-:Y:S01]  /*3ce0*/  LEA R2, P2, R18, R23, 0x1 ;  /* 0x0000001712027211 */ /* 0x000fe200078408ff */
[----:B------:R2:W3:Y:S01]  /*3cf0*/  LDS.64 R30, [R9+UR5+0x100] ;  /* 0x00010005091e7984 */ /* 0x0004e20008000a00 */
[----:B------:R-:W-:-:S02]  /*3d00*/  ISETP.LT.AND P3, PT, R3, UR15, !P0 ;  /* 0x0000000f03007c0c */ /* 0x000fc4000c761270 */
[----:B------:R-:W-:Y:S01]  /*3d10*/  ISETP.LT.AND P6, PT, R21, UR15, !P0 ;  /* 0x0000000f15007c0c */ /* 0x000fe2000c7c1270 */
[----:B------:R4:W5:Y:S01]  /*3d20*/  LDS.64 R34, [R19+UR5+0x100] ;  /* 0x0001000513227984 */ /* 0x0009620008000a00 */
[----:B------:R-:W-:Y:S01]  /*3d30*/  LEA.HI.X.SX32 R3, R18, R25, 0x1, P2 ;  /* 0x0000001912037211 */ /* 0x000fe200010f0eff */
[----:B------:R-:W-:Y:S01]  /*3d40*/  IMAD R18, R27, 0x20, R18 ;  /* 0x000000201b127824 */ /* 0x000fe200078e0212 */
[----:B------:R-:W-:Y:S01]  /*3d50*/  ISETP.LT.AND P2, PT, R4, UR15, !P0 ;  /* 0x0000000f04007c0c */ /* 0x000fe2000c741270 */
[----:B--2---:R-:W-:Y:S01]  /*3d60*/  IMAD R9, R21, R27, RZ ;  /* 0x0000001b15097224 */ /* 0x004fe200078e02ff */
[----:B------:R-:W-:Y:S01]  /*3d70*/  LEA R4, P5, R5, R23, 0x1 ;  /* 0x0000001705047211 */ /* 0x000fe200078a08ff */
[----:B----4-:R-:W-:-:S03]  /*3d80*/  IMAD R19, R8, R27, RZ ;  /* 0x0000001b08137224 */ /* 0x010fc600078e02ff */
[----:B------:R-:W-:Y:S02]  /*3d90*/  LEA R6, P4, R9, R23, 0x1 ;  /* 0x0000001709067211 */ /* 0x000fe400078808ff */
[-C--:B------:R-:W-:Y:S02]  /*3da0*/  LEA.HI.X.SX32 R5, R5, R25.reuse, 0x1, P5 ;  /* 0x0000001905057211 */ /* 0x080fe400028f0eff */
[----:B------:R-:W-:Y:S01]  /*3db0*/  ISETP.LT.AND P5, PT, R8, UR15, !P0 ;  /* 0x0000000f08007c0c */ /* 0x000fe2000c7a1270 */
[----:B0-----:R0:W-:Y:S01]  /*3dc0*/  @P1 STG.E.U16 desc[UR10][R2.64], R28 ;  /* 0x0000001c02001986 */ /* 0x0011e2000c10150a */
[----:B------:R-:W-:Y:S02]  /*3dd0*/  ISETP.LT.AND P1, PT, R7, UR15, !P0 ;  /* 0x0000000f07007c0c */ /* 0x000fe4000c721270 */
[----:B------:R-:W-:Y:S01]  /*3de0*/  LEA.HI.X.SX32 R7, R9, R25, 0x1, P4 ;  /* 0x0000001909077211 */ /* 0x000fe200020f0eff */
[----:B-1----:R1:W-:Y:S01]  /*3df0*/  @P3 STG.E.U16 desc[UR10][R4.64], R32 ;  /* 0x0000002004003986 */ /* 0x0023e2000c10150a */
[----:B------:R-:W-:Y:S01]  /*3e00*/  ISETP.LT.AND P4, PT, R0, UR15, !P0 ;  /* 0x0000000f00007c0c */ /* 0x000fe2000c781270 */
[----:B------:R-:W-:Y:S01]  /*3e10*/  IMAD R0, R27, 0x4, R18 ;  /* 0x000000041b007824 */ /* 0x000fe200078e0212 */
[C---:B------:R-:W-:Y:S01]  /*3e20*/  LEA R8, P3, R19.reuse, R23, 0x1 ;  /* 0x0000001713087211 */ /* 0x040fe200078608ff */
[----:B---3--:R2:W-:Y:S03]  /*3e30*/  @P6 STG.E.U16 desc[UR10][R6.64], R30 ;  /* 0x0000001e06006986 */ /* 0x0085e6000c10150a */
[----:B------:R-:W-:-:S02]  /*3e40*/  LEA.HI.X.SX32 R9, R19, R25, 0x1, P3 ;  /* 0x0000001913097211 */ /* 0x000fc400018f0eff */
[----:B0-----:R-:W-:Y:S02]  /*3e50*/  LEA R2, P6, R20, R23, 0x1 ;  /* 0x0000001714027211 */ /* 0x001fe400078c08ff */
[----:B------:R-:W-:Y:S01]  /*3e60*/  PRMT R28, R28, 0x7632, R28 ;  /* 0x000076321c1c7816 */ /* 0x000fe2000000001c */
[----:B-----5:R-:W-:Y:S01]  /*3e70*/  @P5 STG.E.U16 desc[UR10][R8.64], R34 ;  /* 0x0000002208005986 */ /* 0x020fe2000c10150a */
[----:B------:R-:W-:Y:S02]  /*3e80*/  LEA.HI.X.SX32 R3, R20, R25, 0x1, P6 ;  /* 0x0000001914037211 */ /* 0x000fe400030f0eff */
[C---:B------:R-:W-:Y:S01]  /*3e90*/  ISETP.LT.AND P3, PT, R17.reuse, UR15, !P0 ;  /* 0x0000000f11007c0c */ /* 0x040fe2000c761270 */
[-C--:B------:R-:W-:Y:S01]  /*3ea0*/  IMAD R17, R17, R27.reuse, RZ ;  /* 0x0000001b11117224 */ /* 0x080fe200078e02ff */
[----:B-1----:R-:W-:Y:S01]  /*3eb0*/  PRMT R32, R32, 0x7632, R32 ;  /* 0x0000763220207816 */ /* 0x002fe20000000020 */
[----:B------:R0:W-:Y:S01]  /*3ec0*/  @P4 STG.E.U16 desc[UR10][R2.64], R28 ;  /* 0x0000001c02004986 */ /* 0x0001e2000c10150a */
[C---:B------:R-:W-:Y:S01]  /*3ed0*/  ISETP.LT.AND P4, PT, R16.reuse, UR15, !P0 ;  /* 0x0000000f10007c0c */ /* 0x040fe2000c781270 */
[----:B------:R-:W-:Y:S01]  /*3ee0*/  IMAD R16, R16, R27, RZ ;  /* 0x0000001b10107224 */ /* 0x000fe200078e02ff */
[----:B------:R-:W-:-:S02]  /*3ef0*/  LEA R4, P5, R17, R23, 0x1 ;  /* 0x0000001711047211 */ /* 0x000fc400078a08ff */
[----:B--2---:R-:W-:Y:S02]  /*3f00*/  PRMT R30, R30, 0x7632, R30 ;  /* 0x000076321e1e7816 */ /* 0x004fe4000000001e */
[C---:B------:R-:W-:Y:S02]  /*3f10*/  LEA R6, P6, R16.reuse, R23, 0x1 ;  /* 0x0000001710067211 */ /* 0x040fe400078c08ff */
[----:B------:R-:W-:Y:S02]  /*3f20*/  LEA.HI.X.SX32 R5, R17, R25, 0x1, P5 ;  /* 0x0000001911057211 */ /* 0x000fe400028f0eff */
[C---:B------:R-:W-:Y:S01]  /*3f30*/  ISETP.LT.AND P5, PT, R15.reuse, UR15, !P0 ;  /* 0x0000000f0f007c0c */ /* 0x040fe2000c7a1270 */
[----:B------:R-:W-:Y:S01]  /*3f40*/  IMAD R15, R15, R27, RZ ;  /* 0x0000001b0f0f7224 */ /* 0x000fe200078e02ff */
[----:B------:R-:W-:Y:S01]  /*3f50*/  LEA.HI.X.SX32 R7, R16, R25, 0x1, P6 ;  /* 0x0000001910077211 */ /* 0x000fe200030f0eff */
[----:B------:R1:W-:Y:S01]  /*3f60*/  @P3 STG.E.U16 desc[UR10][R4.64], R32 ;  /* 0x0000002004003986 */ /* 0x0003e2000c10150a */
[----:B------:R-:W-:Y:S01]  /*3f70*/  ISETP.LT.AND P3, PT, R14, UR15, !P0 ;  /* 0x0000000f0e007c0c */ /* 0x000fe2000c761270 */
[----:B------:R-:W-:Y:S01]  /*3f80*/  IMAD R16, R26, R27, RZ ;  /* 0x0000001b1a107224 */ /* 0x000fe200078e02ff */
[-C--:B0-----:R-:W-:Y:S01]  /*3f90*/  LEA R2, P6, R15, R23.reuse, 0x1 ;  /* 0x000000170f027211 */ /* 0x081fe200078c08ff */
[----:B------:R0:W-:Y:S01]  /*3fa0*/  @P4 STG.E.U16 desc[UR10][R6.64], R30 ;  /* 0x0000001e06004986 */ /* 0x0001e2000c10150a */
[----:B------:R-:W-:-:S02]  /*3fb0*/  LEA R8, P4, R18, R23, 0x1 ;  /* 0x0000001712087211 */ /* 0x000fc400078808ff */
[-C--:B------:R-:W-:Y:S02]  /*3fc0*/  LEA.HI.X.SX32 R3, R15, R25.reuse, 0x1, P6 ;  /* 0x000000190f037211 */ /* 0x080fe400030f0eff */
[----:B------:R-:W-:Y:S02]  /*3fd0*/  LEA.HI.X.SX32 R9, R18, R25, 0x1, P4 ;  /* 0x0000001912097211 */ /* 0x000fe400020f0eff */
[----:B------:R-:W-:Y:S01]  /*3fe0*/  ISETP.LT.AND P4, PT, R10, UR15, !P0 ;  /* 0x0000000f0a007c0c */ /* 0x000fe2000c781270 */
[C---:B------:R-:W-:Y:S01]  /*3ff0*/  IMAD R10, R27.reuse, 0x4, R0 ;  /* 0x000000041b0a7824 */ /* 0x040fe200078e0200 */
[----:B-1----:R-:W-:Y:S02]  /*4000*/  LEA R4, P6, R0, R23, 0x1 ;  /* 0x0000001700047211 */ /* 0x002fe400078c08ff */
[----:B------:R-:W-:Y:S02]  /*4010*/  PRMT R34, R34, 0x7632, R34 ;  /* 0x0000763222227816 */ /* 0x000fe40000000022 */
[----:B------:R-:W-:Y:S01]  /*4020*/  LEA.HI.X.SX32 R5, R0, R25, 0x1, P6 ;  /* 0x0000001900057211 */ /* 0x000fe200030f0eff */
[----:B------:R-:W-:-:S02]  /*4030*/  IMAD R0, R27, 0x4, R10 ;  /* 0x000000041b007824 */ /* 0x000fc400078e020a */
[----:B------:R1:W-:Y:S01]  /*4040*/  @P5 STG.E.U16 desc[UR10][R2.64], R34 ;  /* 0x0000002202005986 */ /* 0x0003e2000c10150a */
[----:B------:R-:W-:Y:S01]  /*4050*/  ISETP.LT.AND P5, PT, R11, UR15, !P0 ;  /* 0x0000000f0b007c0c */ /* 0x000fe2000c7a1270 */
[C---:B------:R-:W-:Y:S02]  /*4060*/  IMAD R11, R27.reuse, 0x4, R0 ;  /* 0x000000041b0b7824 */ /* 0x040fe400078e0200 */
[----:B------:R2:W-:Y:S01]  /*4070*/  @P3 STG.E.U16 desc[UR10][R8.64], R29 ;  /* 0x0000001d08003986 */ /* 0x0005e2000c10150a */
[C---:B0-----:R-:W-:Y:S01]  /*4080*/  LEA R6, P3, R0.reuse, R23, 0x1 ;  /* 0x0000001700067211 */ /* 0x041fe200078608ff */
[C---:B------:R-:W-:Y:S02]  /*4090*/  IMAD R14, R27.reuse, 0x4, R11 ;  /* 0x000000041b0e7824 */ /* 0x040fe400078e020b */
[----:B------:R0:W-:Y:S01]  /*40a0*/  @P1 STG.E.U16 desc[UR10][R4.64], R33 ;  /* 0x0000002104001986 */ /* 0x0001e2000c10150a */
[----:B------:R-:W-:Y:S01]  /*40b0*/  LEA.HI.X.SX32 R7, R0, R25, 0x1, P3 ;  /* 0x0000001900077211 */ /* 0x000fe200018f0eff */
[----:B------:R-:W-:Y:S01]  /*40c0*/  IMAD R15, R27, 0x4, R14 ;  /* 0x000000041b0f7824 */ /* 0x000fe200078e020e */
[----:B------:R-:W-:-:S02]  /*40d0*/  ISETP.LT.AND P3, PT, R12, UR15, !P0 ;  /* 0x0000000f0c007c0c */ /* 0x000fc4000c761270 */
[C---:B-1----:R-:W-:Y:S02]  /*40e0*/  LEA R2, P1, R10.reuse, R23, 0x1 ;  /* 0x000000170a027211 */ /* 0x042fe400078208ff */
[----:B------:R-:W-:Y:S02]  /*40f0*/  PRMT R0, R31, 0x7632, R0 ;  /* 0x000076321f007816 */ /* 0x000fe40000000000 */
[----:B------:R-:W-:Y:S02]  /*4100*/  LEA.HI.X.SX32 R3, R10, R25, 0x1, P1 ;  /* 0x000000190a037211 */ /* 0x000fe400008f0eff */
[CC--:B------:R-:W-:Y:S02]  /*4110*/  LEA R10, P1, R11.reuse, R23.reuse, 0x1 ;  /* 0x000000170b0a7211 */ /* 0x0c0fe400078208ff */
[----:B--2---:R-:W-:Y:S01]  /*4120*/  LEA R8, P6, R14, R23, 0x1 ;  /* 0x000000170e087211 */ /* 0x004fe200078c08ff */
[----:B------:R1:W-:Y:S01]  /*4130*/  @P5 STG.E.U16 desc[UR10][R2.64], R31 ;  /* 0x0000001f02005986 */ /* 0x0003e2000c10150a */
[----:B------:R-:W-:-:S02]  /*4140*/  LEA.HI.X.SX32 R11, R11, R25, 0x1, P1 ;  /* 0x000000190b0b7211 */ /* 0x000fc400008f0eff */
[----:B0-----:R-:W-:Y:S01]  /*4150*/  LEA R4, P1, R15, R23, 0x1 ;  /* 0x000000170f047211 */ /* 0x001fe200078208ff */
[----:B------:R1:W-:Y:S01]  /*4160*/  @P4 STG.E.U16 desc[UR10][R6.64], R35 ;  /* 0x0000002306004986 */ /* 0x0003e2000c10150a */
[----:B------:R-:W-:Y:S02]  /*4170*/  PRMT R29, R29, 0x7632, R29 ;  /* 0x000076321d1d7816 */ /* 0x000fe4000000001d */
[-C--:B------:R-:W-:Y:S02]  /*4180*/  LEA.HI.X.SX32 R5, R15, R25.reuse, 0x1, P1 ;  /* 0x000000190f057211 */ /* 0x080fe400008f0eff */
[----:B------:R-:W-:Y:S01]  /*4190*/  ISETP.LT.AND P1, PT, R13, UR15, !P0 ;  /* 0x0000000f0d007c0c */ /* 0x000fe2000c721270 */
[----:B------:R1:W-:Y:S01]  /*41a0*/  @P3 STG.E.U16 desc[UR10][R10.64], R29 ;  /* 0x0000001d0a003986 */ /* 0x0003e2000c10150a */
[----:B------:R-:W-:Y:S02]  /*41b0*/  ISETP.LT.AND P0, PT, R26, UR15, !P0 ;  /* 0x0000000f1a007c0c */ /* 0x000fe4000c701270 */
[----:B------:R-:W-:-:S02]  /*41c0*/  LEA.HI.X.SX32 R9, R14, R25, 0x1, P6 ;  /* 0x000000190e097211 */ /* 0x000fc400030f0eff */
[----:B------:R-:W-:Y:S02]  /*41d0*/  PRMT R33, R33, 0x7632, R33 ;  /* 0x0000763221217816 */ /* 0x000fe40000000021 */
[----:B------:R-:W-:-:S03]  /*41e0*/  LEA R12, P6, R16, R23, 0x1 ;  /* 0x00000017100c7211 */ /* 0x000fc600078c08ff */
[----:B------:R1:W-:Y:S01]  /*41f0*/  @P2 STG.E.U16 desc[UR10][R8.64], R33 ;  /* 0x0000002108002986 */ /* 0x0003e2000c10150a */
[----:B------:R-:W-:-:S03]  /*4200*/  LEA.HI.X.SX32 R13, R16, R25, 0x1, P6 ;  /* 0x00000019100d7211 */ /* 0x000fc600030f0eff */
[----:B------:R1:W-:Y:S01]  /*4210*/  @P1 STG.E.U16 desc[UR10][R4.64], R0 ;  /* 0x0000000004001986 */ /* 0x0003e2000c10150a */
[----:B------:R-:W-:Y:S05]  /*4220*/  @!P0 EXIT ;  /* 0x000000000000894d */ /* 0x000fea0003800000 */
[----:B-1----:R-:W-:-:S05]  /*4230*/  PRMT R6, R35, 0x7632, R6 ;  /* 0x0000763223067816 */ /* 0x002fca0000000006 */
[----:B------:R-:W-:Y:S01]  /*4240*/  STG.E.U16 desc[UR10][R12.64], R6 ;  /* 0x000000060c007986 */ /* 0x000fe2000c10150a */
[----:B------:R-:W-:Y:S05]  /*4250*/  EXIT ;  /* 0x000000000000794d */ /* 0x000fea0003800000 */
.L_x_3:
[----:B------:R-:W-:-:S00]  /*4260*/  BRA `(.L_x_3) ;  /* 0xfffffffc00fc7947 */ /* 0x000fc0000383ffff */
[----:B------:R-:W-:-:S00]  /*4270*/  NOP ;  /* 0x0000000000007918 */ /* 0x000fc00000000000 */
        /* <DEDUP_REMOVED lines=8> */
.L_x_4:


//--------------------- .nv.shared.matmul_kernel  --------------------------
	.section	.nv.shared.matmul_kernel,"aw",@nobits
	.sectionflags	@""
	.align	16
	.zero		1024


//--------------------- .nv.shared.reserved.0     --------------------------
	.section	.nv.shared.reserved.0,"aw",@nobits
	.weak		__nv_reservedSMEM_offset_0_alias
	.size		__nv_reservedSMEM_offset_0_alias, 0, 64
	.other		__nv_reservedSMEM_offset_0_alias,@"STO_CUDA_RESERVED_SHARED STV_DEFAULT"
__nv_reservedSMEM_offset_0_alias:
	.zero		0
	.zero		64


//--------------------- .nv.constant0.matmul_kernel --------------------------
	.section	.nv.constant0.matmul_kernel,"a",@progbits
	.sectionflags	@""
	.align	4
.nv.constant0.matmul_kernel:
	.zero		976


//--------------------- SYMBOLS --------------------------

	.type		.nv.reservedSmem.offset0,@object
	.size		.nv.reservedSmem.offset0,0x4
	.type		.nv.reservedSmem.cap,@object
	.size		.nv.reservedSmem.cap,0x4
